	.target	sm_90a

	.elftype	@"ET_EXEC"


//--------------------- .note.nv.tkinfo           --------------------------
	.section	.note.nv.tkinfo,"",@"SHT_NOTE"
	.sectionflags	@"SHF_NOTE_NV_TKINFO"
	.tkinfo
        /*0018*/ 	.word	0x00000002
        /*0030*/ 	.string	""
        /*0030*/ 	.string	"ptxas"
        /*0030*/ 	.string	"Cuda compilation tools, release 13.0, V13.0.88"
        /*0030*/ 	.string	"Build cuda_13.0.r13.0/compiler.36424714_0"
        /*0030*/ 	.string	"-arch sm_90a -m 64 "



//--------------------- .note.nv.cuinfo           --------------------------
	.section	.note.nv.cuinfo,"",@"SHT_NOTE"
	.sectionflags	@"SHF_NOTE_NV_CUINFO"
        /*0018*/ 	.short	0x0002
        /*001a*/ 	.short	0x005a
        /*001c*/ 	.short	0x0082
	.zero		2


//--------------------- .nv.info                  --------------------------
	.section	.nv.info,"",@"SHT_CUDA_INFO"
	.align	4


	//----- nvinfo : EIATTR_REGCOUNT
	.align		4
        /*0000*/ 	.byte	0x04, 0x2f
        /*0002*/ 	.short	(.L_15 - .L_14)
	.align		4
.L_14:
        /*0004*/ 	.word	index@(_ZN7cutlass13device_kernelINS_4gemm6kernel13GemmUniversalIN4cute5tupleIJiiiiEEENS1_10collective13CollectiveMmaINS1_34MainloopSm90TmaGmmaWarpSpecializedILi14ENS5_IJNS4_1CILi1EEESB_SB_EEENS1_35KernelTmaWarpSpecializedCooperativeEEENS5_IJNSA_ILi256EEESF_NSA_ILi16EEEEEENS_6half_tENS5_IJlSB_lEEESI_SJ_NS4_8TiledMMAINS4_8MMA_AtomIJNS4_4SM904GMMA26MMA_64x256x16_F32F16F16_SSILNSN_5MajorE0ELSP_0ELNSN_7ScaleInE1ELSQ_1EEEEEENS4_6LayoutINS5_IJNSA_ILi2EEESB_SB_EEENS5_IJSB_NSA_ILi0EEESW_EEEEENS5_IJNS4_10UnderscoreESZ_SZ_EEEEENS4_13SM90_TMA_LOADENS4_14ComposedLayoutINS4_7SwizzleILi1ELi4ELi3EEENS4_18smem_ptr_flag_bitsILi16EEENST_INS5_IJNSA_ILi8EEESG_EEENS5_IJSG_SB_EEEEEEEvNS4_8identityES12_S1C_vS1D_EENS_8epilogue10collective6detail29Sm90TmaWarpSpecializedAdapterINS1G_15DefaultEpilogueISI_SJ_SJ_NS1F_6thread17LinearCombinationISI_Li1EffLNS1K_9ScaleType4KindE0ELNS_15FloatRoundStyleE2ESI_EENS1_15EpilogueDefaultEEEEEvvEEEEvNT_6ParamsE)
        /*0008*/ 	.word	0x000000a8


	//----- nvinfo : EIATTR_FRAME_SIZE
	.align		4
.L_15:
        /*000c*/ 	.byte	0x04, 0x11
        /*000e*/ 	.short	(.L_17 - .L_16)
	.align		4
.L_16:
        /*0010*/ 	.word	index@(_ZN7cutlass13device_kernelINS_4gemm6kernel13GemmUniversalIN4cute5tupleIJiiiiEEENS1_10collective13CollectiveMmaINS1_34MainloopSm90TmaGmmaWarpSpecializedILi14ENS5_IJNS4_1CILi1EEESB_SB_EEENS1_35KernelTmaWarpSpecializedCooperativeEEENS5_IJNSA_ILi256EEESF_NSA_ILi16EEEEEENS_6half_tENS5_IJlSB_lEEESI_SJ_NS4_8TiledMMAINS4_8MMA_AtomIJNS4_4SM904GMMA26MMA_64x256x16_F32F16F16_SSILNSN_5MajorE0ELSP_0ELNSN_7ScaleInE1ELSQ_1EEEEEENS4_6LayoutINS5_IJNSA_ILi2EEESB_SB_EEENS5_IJSB_NSA_ILi0EEESW_EEEEENS5_IJNS4_10UnderscoreESZ_SZ_EEEEENS4_13SM90_TMA_LOADENS4_14ComposedLayoutINS4_7SwizzleILi1ELi4ELi3EEENS4_18smem_ptr_flag_bitsILi16EEENST_INS5_IJNSA_ILi8EEESG_EEENS5_IJSG_SB_EEEEEEEvNS4_8identityES12_S1C_vS1D_EENS_8epilogue10collective6detail29Sm90TmaWarpSpecializedAdapterINS1G_15DefaultEpilogueISI_SJ_SJ_NS1F_6thread17LinearCombinationISI_Li1EffLNS1K_9ScaleType4KindE0ELNS_15FloatRoundStyleE2ESI_EENS1_15EpilogueDefaultEEEEEvvEEEEvNT_6ParamsE)
        /*0014*/ 	.word	0x000002c0


	//----- nvinfo : EIATTR_MIN_STACK_SIZE
	.align		4
.L_17:
        /*0018*/ 	.byte	0x04, 0x12
        /*001a*/ 	.short	(.L_19 - .L_18)
	.align		4
.L_18:
        /*001c*/ 	.word	index@(_ZN7cutlass13device_kernelINS_4gemm6kernel13GemmUniversalIN4cute5tupleIJiiiiEEENS1_10collective13CollectiveMmaINS1_34MainloopSm90TmaGmmaWarpSpecializedILi14ENS5_IJNS4_1CILi1EEESB_SB_EEENS1_35KernelTmaWarpSpecializedCooperativeEEENS5_IJNSA_ILi256EEESF_NSA_ILi16EEEEEENS_6half_tENS5_IJlSB_lEEESI_SJ_NS4_8TiledMMAINS4_8MMA_AtomIJNS4_4SM904GMMA26MMA_64x256x16_F32F16F16_SSILNSN_5MajorE0ELSP_0ELNSN_7ScaleInE1ELSQ_1EEEEEENS4_6LayoutINS5_IJNSA_ILi2EEESB_SB_EEENS5_IJSB_NSA_ILi0EEESW_EEEEENS5_IJNS4_10UnderscoreESZ_SZ_EEEEENS4_13SM90_TMA_LOADENS4_14ComposedLayoutINS4_7SwizzleILi1ELi4ELi3EEENS4_18smem_ptr_flag_bitsILi16EEENST_INS5_IJNSA_ILi8EEESG_EEENS5_IJSG_SB_EEEEEEEvNS4_8identityES12_S1C_vS1D_EENS_8epilogue10collective6detail29Sm90TmaWarpSpecializedAdapterINS1G_15DefaultEpilogueISI_SJ_SJ_NS1F_6thread17LinearCombinationISI_Li1EffLNS1K_9ScaleType4KindE0ELNS_15FloatRoundStyleE2ESI_EENS1_15EpilogueDefaultEEEEEvvEEEEvNT_6ParamsE)
        /*0020*/ 	.word	0x000002c0
.L_19:


//--------------------- .nv.compat                --------------------------
	.section	.nv.compat,"",@"SHT_CUDA_COMPAT_INFO"
	.align	4
        /*0000*/ 	.byte	0x02, 0x09, 0x01, 0x00, 0x02, 0x02, 0x04, 0x00, 0x02, 0x05, 0x05, 0x00, 0x03, 0x07, 0x01, 0x01
        /*0010*/ 	.byte	0x02, 0x03, 0x01, 0x00, 0x02, 0x06, 0x01, 0x00, 0x04, 0x0b, 0x08, 0x00, 0x00, 0x00, 0x00, 0x00
        /*0020*/ 	.byte	0x00, 0x00, 0x00, 0x00


//--------------------- .nv.info._ZN7cutlass13device_kernelINS_4gemm6kernel13GemmUniversalIN4cute5tupleIJiiiiEEENS1_10collective13CollectiveMmaINS1_34MainloopSm90TmaGmmaWarpSpecializedILi14ENS5_IJNS4_1CILi1EEESB_SB_EEENS1_35KernelTmaWarpSpecializedCooperativeEEENS5_IJNSA_ILi256EEESF_NSA_ILi16EEEEEENS_6half_tENS5_IJlSB_lEEESI_SJ_NS4_8TiledMMAINS4_8MMA_AtomIJNS4_4SM904GMMA26MMA_64x256x16_F32F16F16_SSILNSN_5MajorE0ELSP_0ELNSN_7ScaleInE1ELSQ_1EEEEEENS4_6LayoutINS5_IJNSA_ILi2EEESB_SB_EEENS5_IJSB_NSA_ILi0EEESW_EEEEENS5_IJNS4_10UnderscoreESZ_SZ_EEEEENS4_13SM90_TMA_LOADENS4_14ComposedLayoutINS4_7SwizzleILi1ELi4ELi3EEENS4_18smem_ptr_flag_bitsILi16EEENST_INS5_IJNSA_ILi8EEESG_EEENS5_IJSG_SB_EEEEEEEvNS4_8identityES12_S1C_vS1D_EENS_8epilogue10collective6detail29Sm90TmaWarpSpecializedAdapterINS1G_15DefaultEpilogueISI_SJ_SJ_NS1F_6thread17LinearCombinationISI_Li1EffLNS1K_9ScaleType4KindE0ELNS_15FloatRoundStyleE2ESI_EENS1_15EpilogueDefaultEEEEEvvEEEEvNT_6ParamsE --------------------------
	.section	.nv.info._ZN7cutlass13device_kernelINS_4gemm6kernel13GemmUniversalIN4cute5tupleIJiiiiEEENS1_10collective13CollectiveMmaINS1_34MainloopSm90TmaGmmaWarpSpecializedILi14ENS5_IJNS4_1CILi1EEESB_SB_EEENS1_35KernelTmaWarpSpecializedCooperativeEEENS5_IJNSA_ILi256EEESF_NSA_ILi16EEEEEENS_6half_tENS5_IJlSB_lEEESI_SJ_NS4_8TiledMMAINS4_8MMA_AtomIJNS4_4SM904GMMA26MMA_64x256x16_F32F16F16_SSILNSN_5MajorE0ELSP_0ELNSN_7ScaleInE1ELSQ_1EEEEEENS4_6LayoutINS5_IJNSA_ILi2EEESB_SB_EEENS5_IJSB_NSA_ILi0EEESW_EEEEENS5_IJNS4_10UnderscoreESZ_SZ_EEEEENS4_13SM90_TMA_LOADENS4_14ComposedLayoutINS4_7SwizzleILi1ELi4ELi3EEENS4_18smem_ptr_flag_bitsILi16EEENST_INS5_IJNSA_ILi8EEESG_EEENS5_IJSG_SB_EEEEEEEvNS4_8identityES12_S1C_vS1D_EENS_8epilogue10collective6detail29Sm90TmaWarpSpecializedAdapterINS1G_15DefaultEpilogueISI_SJ_SJ_NS1F_6thread17LinearCombinationISI_Li1EffLNS1K_9ScaleType4KindE0ELNS_15FloatRoundStyleE2ESI_EENS1_15EpilogueDefaultEEEEEvvEEEEvNT_6ParamsE,"",@"SHT_CUDA_INFO"
	.sectionflags	@""
	.align	4


	//----- nvinfo : EIATTR_CUDA_API_VERSION
	.align		4
        /*0000*/ 	.byte	0x04, 0x37
        /*0002*/ 	.short	(.L_21 - .L_20)
.L_20:
        /*0004*/ 	.word	0x00000082


	//----- nvinfo : EIATTR_KPARAM_INFO
	.align		4
.L_21:
        /*0008*/ 	.byte	0x04, 0x17
        /*000a*/ 	.short	(.L_23 - .L_22)
.L_22:
        /*000c*/ 	.word	0x00000000
        /*0010*/ 	.short	0x0000
        /*0012*/ 	.short	0x0070
        /*0014*/ 	.byte	0x00, 0xf0, 0x01, 0x10


	//----- nvinfo : EIATTR_SPARSE_MMA_MASK
	.align		4
.L_23:
        /*0018*/ 	.byte	0x03, 0x50
        /*001a*/ 	.short	0x0000


	//----- nvinfo : EIATTR_MAXREG_COUNT
	.align		4
        /*001c*/ 	.byte	0x03, 0x1b
        /*001e*/ 	.short	0x00a8


	//----- nvinfo : EIATTR_NUM_BARRIERS
	.align		4
        /*0020*/ 	.byte	0x02, 0x4c
        /*0022*/ 	.byte	0x01
	.zero		1


	//----- nvinfo : EIATTR_EXTERNS
	.align		4
        /*0024*/ 	.byte	0x04, 0x0f
        /*0026*/ 	.short	(.L_25 - .L_24)


	//   ....[0]....
	.align		4
.L_24:
        /*0028*/ 	.word	index@(__assertfail)


	//----- nvinfo : EIATTR_ANNOTATIONS
	.align		4
.L_25:
        /*002c*/ 	.byte	0x04, 0x55
        /*002e*/ 	.short	(.L_27 - .L_26)


	//   ....[0]....
.L_26:
        /*0030*/ 	.word	0x00000001
        /*0034*/ 	.byte	0x00, 0x08, 0x00, 0x00, 0x01, 0x00, 0x00, 0x00, 0x20, 0x08, 0x00, 0x00, 0x01, 0x00, 0x00, 0x00
        /* <DEDUP_REMOVED lines=251> */
        /*0ff4*/ 	.byte	0xf0, 0x4a, 0x01, 0x00, 0x01, 0x00, 0x00, 0x00, 0x10, 0x4b, 0x01, 0x00


	//----- nvinfo : EIATTR_MERCURY_ISA_VERSION
	.align		4
.L_27:
        /*1000*/ 	.byte	0x03, 0x5f
        /*1002*/ 	.short	0x0101


	//----- nvinfo : EIATTR_INT_WARP_WIDE_INSTR_OFFSETS
	.align		4
        /*1004*/ 	.byte	0x04, 0x31
        /*1006*/ 	.short	(.L_29 - .L_28)


	//   ....[0]....
.L_28:
        /*1008*/ 	.word	0x00000670


	//   ....[1]....
        /*100c*/ 	.word	0x00000680


	//   ....[2]....
        /*1010*/ 	.word	0x00000710


	//----- nvinfo : EIATTR_COOP_GROUP_MASK_REGIDS
	.align		4
.L_29:
        /*1014*/ 	.byte	0x04, 0x29
        /*1016*/ 	.short	(.L_31 - .L_30)


	//   ....[0]....
.L_30:
        /*1018*/ 	.word	0xffffffff


	//   ....[1]....
        /*101c*/ 	.word	0xffffffff


	//   ....[2]....
        /*1020*/ 	.word	0xffffffff


	//   ....[3]....
        /*1024*/ 	.word	0xffffffff


	//   ....[4]....
        /*1028*/ 	.word	0xffffffff


	//----- nvinfo : EIATTR_COOP_GROUP_INSTR_OFFSETS
	.align		4
.L_31:
        /*102c*/ 	.byte	0x04, 0x28
        /*102e*/ 	.short	(.L_33 - .L_32)


	//   ....[0]....
.L_32:
        /*1030*/ 	.word	0x00000070


	//   ....[1]....
        /*1034*/ 	.word	0x00000080


	//   ....[2]....
        /*1038*/ 	.word	0x000001a0


	//   ....[3]....
        /*103c*/ 	.word	0x00000520


	//   ....[4]....
        /*1040*/ 	.word	0x000012e0


	//----- nvinfo : EIATTR_REG_RECONFIG
	.align		4
.L_33:
        /*1044*/ 	.byte	0x01, 0x54
	.zero		2


	//----- nvinfo : EIATTR_SYSCALL_OFFSETS
	.align		4
        /*1048*/ 	.byte	0x04, 0x46
        /*104a*/ 	.short	(.L_35 - .L_34)


	//   ....[0]....
.L_34:
        /*104c*/ 	.word	0x00001490


	//----- nvinfo : EIATTR_MBARRIER_INSTR_OFFSETS
	.align		4
.L_35:
        /*1050*/ 	.byte	0x04, 0x39
        /*1052*/ 	.short	(.L_37 - .L_36)


	//   ....[0]....
.L_36:
        /*1054*/ 	.word	0x00000340
        /*1058*/ 	.word	0x000000ff
        /*105c*/ 	.word	0x00000000
        /*1060*/ 	.short	0x0100
        /*1062*/ 	.byte	0x08
	.zero		1


	//   ....[1]....
        /*1064*/ 	.word	0x00000350
        /*1068*/ 	.word	0x000000ff
        /*106c*/ 	.word	0x00000070
        /*1070*/ 	.short	0x0100
        /*1072*/ 	.byte	0x08
	.zero		1


	//   ....[2]....
        /*1074*/ 	.word	0x00000360
        /*1078*/ 	.word	0x000000ff
        /*107c*/ 	.word	0x00000008
        /*1080*/ 	.short	0x0100
        /*1082*/ 	.byte	0x08
	.zero		1


	//   ....[3]....
        /*1084*/ 	.word	0x00000370
        /*1088*/ 	.word	0x000000ff
        /*108c*/ 	.word	0x00000078
        /*1090*/ 	.short	0x0100
        /*1092*/ 	.byte	0x08
	.zero		1


	//   ....[4]....
        /*1094*/ 	.word	0x00000380
        /*1098*/ 	.word	0x000000ff
        /*109c*/ 	.word	0x00000010
        /*10a0*/ 	.short	0x0100
        /*10a2*/ 	.byte	0x08
	.zero		1


	//   ....[5]....
        /*10a4*/ 	.word	0x00000390
        /*10a8*/ 	.word	0x000000ff
        /*10ac*/ 	.word	0x00000080
        /*10b0*/ 	.short	0x0100
        /*10b2*/ 	.byte	0x08
	.zero		1


	//   ....[6]....
        /*10b4*/ 	.word	0x000003a0
        /*10b8*/ 	.word	0x000000ff
        /*10bc*/ 	.word	0x00000018
        /*10c0*/ 	.short	0x0100
        /*10c2*/ 	.byte	0x08
	.zero		1


	//   ....[7]....
        /*10c4*/ 	.word	0x000003b0
        /*10c8*/ 	.word	0x000000ff
        /*10cc*/ 	.word	0x00000088
        /*10d0*/ 	.short	0x0100
        /*10d2*/ 	.byte	0x08
	.zero		1


	//   ....[8]....
        /*10d4*/ 	.word	0x000003c0
        /*10d8*/ 	.word	0x000000ff
        /*10dc*/ 	.word	0x00000020
        /*10e0*/ 	.short	0x0100
        /*10e2*/ 	.byte	0x08
	.zero		1


	//   ....[9]....
        /*10e4*/ 	.word	0x000003d0
        /*10e8*/ 	.word	0x000000ff
        /*10ec*/ 	.word	0x00000090
        /*10f0*/ 	.short	0x0100
        /*10f2*/ 	.byte	0x08
	.zero		1


	//   ....[10]....
        /*10f4*/ 	.word	0x000003e0
        /*10f8*/ 	.word	0x000000ff
        /*10fc*/ 	.word	0x00000028
        /*1100*/ 	.short	0x0100
        /*1102*/ 	.byte	0x08
	.zero		1


	//   ....[11]....
        /*1104*/ 	.word	0x000003f0
        /*1108*/ 	.word	0x000000ff
        /*110c*/ 	.word	0x00000098
        /*1110*/ 	.short	0x0100
        /*1112*/ 	.byte	0x08
	.zero		1


	//   ....[12]....
        /*1114*/ 	.word	0x00000400
        /*1118*/ 	.word	0x000000ff
        /*111c*/ 	.word	0x00000030
        /*1120*/ 	.short	0x0100
        /*1122*/ 	.byte	0x08
	.zero		1


	//   ....[13]....
        /*1124*/ 	.word	0x00000410
        /*1128*/ 	.word	0x000000ff
        /*112c*/ 	.word	0x000000a0
        /*1130*/ 	.short	0x0100
        /*1132*/ 	.byte	0x08
	.zero		1


	//   ....[14]....
        /*1134*/ 	.word	0x00000420
        /*1138*/ 	.word	0x000000ff
        /*113c*/ 	.word	0x00000038
        /*1140*/ 	.short	0x0100
        /*1142*/ 	.byte	0x08
	.zero		1


	//   ....[15]....
        /*1144*/ 	.word	0x00000430
        /*1148*/ 	.word	0x000000ff
        /*114c*/ 	.word	0x000000a8
        /*1150*/ 	.short	0x0100
        /*1152*/ 	.byte	0x08
	.zero		1


	//   ....[16]....
        /*1154*/ 	.word	0x00000440
        /*1158*/ 	.word	0x000000ff
        /*115c*/ 	.word	0x00000040
        /*1160*/ 	.short	0x0100
        /*1162*/ 	.byte	0x08
	.zero		1


	//   ....[17]....
        /*1164*/ 	.word	0x00000450
        /*1168*/ 	.word	0x000000ff
        /*116c*/ 	.word	0x000000b0
        /*1170*/ 	.short	0x0100
        /*1172*/ 	.byte	0x08
	.zero		1


	//   ....[18]....
        /*1174*/ 	.word	0x00000460
        /*1178*/ 	.word	0x000000ff
        /*117c*/ 	.word	0x00000048
        /*1180*/ 	.short	0x0100
        /*1182*/ 	.byte	0x08
	.zero		1


	//   ....[19]....
        /*1184*/ 	.word	0x00000470
        /*1188*/ 	.word	0x000000ff
        /*118c*/ 	.word	0x000000b8
        /*1190*/ 	.short	0x0100
        /*1192*/ 	.byte	0x08
	.zero		1


	//   ....[20]....
        /*1194*/ 	.word	0x00000480
        /*1198*/ 	.word	0x000000ff
        /*119c*/ 	.word	0x00000050
        /*11a0*/ 	.short	0x0100
        /*11a2*/ 	.byte	0x08
	.zero		1


	//   ....[21]....
        /*11a4*/ 	.word	0x00000490
        /*11a8*/ 	.word	0x000000ff
        /*11ac*/ 	.word	0x000000c0
        /*11b0*/ 	.short	0x0100
        /*11b2*/ 	.byte	0x08
	.zero		1


	//   ....[22]....
        /*11b4*/ 	.word	0x000004a0
        /*11b8*/ 	.word	0x000000ff
        /*11bc*/ 	.word	0x00000058
        /*11c0*/ 	.short	0x0100
        /*11c2*/ 	.byte	0x08
	.zero		1


	//   ....[23]....
        /*11c4*/ 	.word	0x000004b0
        /*11c8*/ 	.word	0x000000ff
        /*11cc*/ 	.word	0x000000c8
        /*11d0*/ 	.short	0x0100
        /*11d2*/ 	.byte	0x08
	.zero		1


	//   ....[24]....
        /*11d4*/ 	.word	0x000004c0
        /*11d8*/ 	.word	0x000000ff
        /*11dc*/ 	.word	0x00000060
        /*11e0*/ 	.short	0x0100
        /*11e2*/ 	.byte	0x08
	.zero		1


	//   ....[25]....
        /*11e4*/ 	.word	0x000004d0
        /*11e8*/ 	.word	0x000000ff
        /*11ec*/ 	.word	0x000000d0
        /*11f0*/ 	.short	0x0100
        /*11f2*/ 	.byte	0x08
	.zero		1


	//   ....[26]....
        /*11f4*/ 	.word	0x000004e0
        /*11f8*/ 	.word	0x000000ff
        /*11fc*/ 	.word	0x00000068
        /*1200*/ 	.short	0x0100
        /*1202*/ 	.byte	0x08
	.zero		1


	//   ....[27]....
        /*1204*/ 	.word	0x000004f0
        /*1208*/ 	.word	0x000000ff
        /*120c*/ 	.word	0x000000d8
        /*1210*/ 	.short	0x0100
        /*1212*/ 	.byte	0x08
	.zero		1


	//   ....[28]....
        /*1214*/ 	.word	0x00000790
        /*1218*/ 	.word	0x000000ff
        /*121c*/ 	.word	0x000000f0
        /*1220*/ 	.short	0x0100
        /*1222*/ 	.byte	0x10
	.zero		1


	//   ....[29]....
        /*1224*/ 	.word	0x00000830
        /*1228*/ 	.word	0x000000ff
        /*122c*/ 	.word	0x000000f8
        /*1230*/ 	.short	0x0100
        /*1232*/ 	.byte	0x10
	.zero		1


	//   ....[30]....
        /*1234*/ 	.word	0x00001530
        /*1238*/ 	.word	0x00000003
        /*123c*/ 	.word	0x00000000
        /*1240*/ 	.short	0x010a
        /*1242*/ 	.byte	0x3f
	.zero		1


	//   ....[31]....
        /*1244*/ 	.word	0x00001570
        /*1248*/ 	.word	0x00000003
        /*124c*/ 	.word	0x00000000
        /*1250*/ 	.short	0x010a
        /*1252*/ 	.byte	0x3f
	.zero		1


	//   ....[32]....
        /*1254*/ 	.word	0x00001bd0
        /*1258*/ 	.word	0x000000ff
        /*125c*/ 	.word	0x00000000
        /*1260*/ 	.short	0x010a
        /*1262*/ 	.byte	0x04
	.zero		1


	//   ....[33]....
        /*1264*/ 	.word	0x00001c10
        /*1268*/ 	.word	0x000000ff
        /*126c*/ 	.word	0x00000000
        /*1270*/ 	.short	0x010a
        /*1272*/ 	.byte	0x04
	.zero		1


	//   ....[34]....
        /*1274*/ 	.word	0x00002840
        /*1278*/ 	.word	0x000000ff
        /*127c*/ 	.word	0x00000000
        /*1280*/ 	.short	0x0101
        /*1282*/ 	.byte	0x04
	.zero		1


	//   ....[35]....
        /*1284*/ 	.word	0x00002a10
        /*1288*/ 	.word	0x00000000
        /*128c*/ 	.word	0x00000000
        /*1290*/ 	.short	0x0101
        /*1292*/ 	.byte	0x3f
	.zero		1


	//   ....[36]....
        /*1294*/ 	.word	0x000146b0
        /*1298*/ 	.word	0x0000000a
        /*129c*/ 	.word	0x00000070
        /*12a0*/ 	.short	0x010a
        /*12a2*/ 	.byte	0x3f
	.zero		1


	//   ....[37]....
        /*12a4*/ 	.word	0x00014a10
        /*12a8*/ 	.word	0x00000002
        /*12ac*/ 	.word	0x000000f8
        /*12b0*/ 	.short	0x0101
        /*12b2*/ 	.byte	0x3f
	.zero		1


	//   ....[38]....
        /*12b4*/ 	.word	0x00015210
        /*12b8*/ 	.word	0x00000005
        /*12bc*/ 	.word	0x00000000
        /*12c0*/ 	.short	0x010a
        /*12c2*/ 	.byte	0x3f
	.zero		1


	//   ....[39]....
        /*12c4*/ 	.word	0x000152a0
        /*12c8*/ 	.word	0x00000007
        /*12cc*/ 	.word	0x00000000
        /*12d0*/ 	.short	0x010a
        /*12d2*/ 	.byte	0x3f
	.zero		1


	//   ....[40]....
        /*12d4*/ 	.word	0x00015330
        /*12d8*/ 	.word	0x00000007
        /*12dc*/ 	.word	0x00000000
        /*12e0*/ 	.short	0x010a
        /*12e2*/ 	.byte	0x3f
	.zero		1


	//   ....[41]....
        /*12e4*/ 	.word	0x000153c0
        /*12e8*/ 	.word	0x00000007
        /*12ec*/ 	.word	0x00000000
        /*12f0*/ 	.short	0x010a
        /*12f2*/ 	.byte	0x3f
	.zero		1


	//   ....[42]....
        /*12f4*/ 	.word	0x00015450
        /*12f8*/ 	.word	0x00000007
        /*12fc*/ 	.word	0x00000000
        /*1300*/ 	.short	0x010a
        /*1302*/ 	.byte	0x3f
	.zero		1


	//   ....[43]....
        /*1304*/ 	.word	0x000154e0
        /*1308*/ 	.word	0x00000007
        /*130c*/ 	.word	0x00000000
        /*1310*/ 	.short	0x010a
        /*1312*/ 	.byte	0x3f
	.zero		1


	//   ....[44]....
        /*1314*/ 	.word	0x00015570
        /*1318*/ 	.word	0x00000007
        /*131c*/ 	.word	0x00000000
        /*1320*/ 	.short	0x010a
        /*1322*/ 	.byte	0x3f
	.zero		1


	//   ....[45]....
        /*1324*/ 	.word	0x00015600
        /*1328*/ 	.word	0x00000007
        /*132c*/ 	.word	0x00000000
        /*1330*/ 	.short	0x010a
        /*1332*/ 	.byte	0x3f
	.zero		1


	//   ....[46]....
        /*1334*/ 	.word	0x00015690
        /*1338*/ 	.word	0x00000007
        /*133c*/ 	.word	0x00000000
        /*1340*/ 	.short	0x010a
        /*1342*/ 	.byte	0x3f
	.zero		1


	//   ....[47]....
        /*1344*/ 	.word	0x00015720
        /*1348*/ 	.word	0x00000007
        /*134c*/ 	.word	0x00000000
        /*1350*/ 	.short	0x010a
        /*1352*/ 	.byte	0x3f
	.zero		1


	//   ....[48]....
        /*1354*/ 	.word	0x000157b0
        /*1358*/ 	.word	0x00000007
        /*135c*/ 	.word	0x00000000
        /*1360*/ 	.short	0x010a
        /*1362*/ 	.byte	0x3f
	.zero		1


	//   ....[49]....
        /*1364*/ 	.word	0x00015840
        /*1368*/ 	.word	0x00000007
        /*136c*/ 	.word	0x00000000
        /*1370*/ 	.short	0x010a
        /*1372*/ 	.byte	0x3f
	.zero		1


	//   ....[50]....
        /*1374*/ 	.word	0x000158d0
        /*1378*/ 	.word	0x00000007
        /*137c*/ 	.word	0x00000000
        /*1380*/ 	.short	0x010a
        /*1382*/ 	.byte	0x3f
	.zero		1


	//   ....[51]....
        /*1384*/ 	.word	0x00015960
        /*1388*/ 	.word	0x00000003
        /*138c*/ 	.word	0x00000000
        /*1390*/ 	.short	0x010a
        /*1392*/ 	.byte	0x3f
	.zero		1


	//   ....[52]....
        /*1394*/ 	.word	0x000159c0
        /*1398*/ 	.word	0x00000003
        /*139c*/ 	.word	0x00000000
        /*13a0*/ 	.short	0x010a
        /*13a2*/ 	.byte	0x3f
	.zero		1


	//   ....[53]....
        /*13a4*/ 	.word	0x00015a20
        /*13a8*/ 	.word	0x00000006
        /*13ac*/ 	.word	0x00000000
        /*13b0*/ 	.short	0x010a
        /*13b2*/ 	.byte	0x3f
	.zero		1


	//   ....[54]....
        /*13b4*/ 	.word	0x00015af0
        /*13b8*/ 	.word	0x0000000a
        /*13bc*/ 	.word	0x00000070
        /*13c0*/ 	.short	0x010a
        /*13c2*/ 	.byte	0x3f
	.zero		1


	//   ....[55]....
        /*13c4*/ 	.word	0x00015bc0
        /*13c8*/ 	.word	0x00000005
        /*13cc*/ 	.word	0x00000000
        /*13d0*/ 	.short	0x010a
        /*13d2*/ 	.byte	0x3f
	.zero		1


	//   ....[56]....
        /*13d4*/ 	.word	0x00015c10
        /*13d8*/ 	.word	0x00000007
        /*13dc*/ 	.word	0x00000000
        /*13e0*/ 	.short	0x010a
        /*13e2*/ 	.byte	0x3f
	.zero		1


	//   ....[57]....
        /*13e4*/ 	.word	0x00015c60
        /*13e8*/ 	.word	0x00000007
        /*13ec*/ 	.word	0x00000000
        /*13f0*/ 	.short	0x010a
        /*13f2*/ 	.byte	0x3f
	.zero		1


	//   ....[58]....
        /*13f4*/ 	.word	0x00015cb0
        /*13f8*/ 	.word	0x00000007
        /*13fc*/ 	.word	0x00000000
        /*1400*/ 	.short	0x010a
        /*1402*/ 	.byte	0x3f
	.zero		1


	//   ....[59]....
        /*1404*/ 	.word	0x00015d00
        /*1408*/ 	.word	0x00000007
        /*140c*/ 	.word	0x00000000
        /*1410*/ 	.short	0x010a
        /*1412*/ 	.byte	0x3f
	.zero		1


	//   ....[60]....
        /*1414*/ 	.word	0x00015d50
        /*1418*/ 	.word	0x00000007
        /*141c*/ 	.word	0x00000000
        /*1420*/ 	.short	0x010a
        /*1422*/ 	.byte	0x3f
	.zero		1


	//   ....[61]....
        /*1424*/ 	.word	0x00015da0
        /*1428*/ 	.word	0x00000007
        /*142c*/ 	.word	0x00000000
        /*1430*/ 	.short	0x010a
        /*1432*/ 	.byte	0x3f
	.zero		1


	//   ....[62]....
        /*1434*/ 	.word	0x00015df0
        /*1438*/ 	.word	0x00000007
        /*143c*/ 	.word	0x00000000
        /*1440*/ 	.short	0x010a
        /*1442*/ 	.byte	0x3f
	.zero		1


	//   ....[63]....
        /*1444*/ 	.word	0x00015e40
        /*1448*/ 	.word	0x00000007
        /*144c*/ 	.word	0x00000000
        /*1450*/ 	.short	0x010a
        /*1452*/ 	.byte	0x3f
	.zero		1


	//   ....[64]....
        /*1454*/ 	.word	0x00015e90
        /*1458*/ 	.word	0x00000007
        /*145c*/ 	.word	0x00000000
        /*1460*/ 	.short	0x010a
        /*1462*/ 	.byte	0x3f
	.zero		1


	//   ....[65]....
        /*1464*/ 	.word	0x00015ee0
        /*1468*/ 	.word	0x00000007
        /*146c*/ 	.word	0x00000000
        /*1470*/ 	.short	0x010a
        /*1472*/ 	.byte	0x3f
	.zero		1


	//   ....[66]....
        /*1474*/ 	.word	0x00015f30
        /*1478*/ 	.word	0x00000007
        /*147c*/ 	.word	0x00000000
        /*1480*/ 	.short	0x010a
        /*1482*/ 	.byte	0x3f
	.zero		1


	//   ....[67]....
        /*1484*/ 	.word	0x00015f80
        /*1488*/ 	.word	0x00000007
        /*148c*/ 	.word	0x00000000
        /*1490*/ 	.short	0x010a
        /*1492*/ 	.byte	0x3f
	.zero		1


	//----- nvinfo : EIATTR_NUM_MBARRIERS
	.align		4
.L_37:
        /*1494*/ 	.byte	0x03, 0x38
        /*1496*/ 	.short	0x001e


	//----- nvinfo : EIATTR_EXIT_INSTR_OFFSETS
	.align		4
        /*1498*/ 	.byte	0x04, 0x1c
        /*149a*/ 	.short	(.L_39 - .L_38)


	//   ....[0]....
.L_38:
        /*149c*/ 	.word	0x00000890


	//   ....[1]....
        /*14a0*/ 	.word	0x00001200


	//   ....[2]....
        /*14a4*/ 	.word	0x00013c30


	//   ....[3]....
        /*14a8*/ 	.word	0x00014340


	//   ....[4]....
        /*14ac*/ 	.word	0x000159b0


	//----- nvinfo : EIATTR_MAX_THREADS
	.align		4
.L_39:
        /*14b0*/ 	.byte	0x04, 0x05
        /*14b2*/ 	.short	(.L_41 - .L_40)
.L_40:
        /*14b4*/ 	.word	0x00000180
        /*14b8*/ 	.word	0x00000001
        /*14bc*/ 	.word	0x00000001


	//----- nvinfo : EIATTR_CRS_STACK_SIZE
	.align		4
.L_41:
        /*14c0*/ 	.byte	0x04, 0x1e
        /*14c2*/ 	.short	(.L_43 - .L_42)
.L_42:
        /*14c4*/ 	.word	0x00000000


	//----- nvinfo : EIATTR_CBANK_PARAM_SIZE
	.align		4
.L_43:
        /*14c8*/ 	.byte	0x03, 0x19
        /*14ca*/ 	.short	0x0470


	//----- nvinfo : EIATTR_PARAM_CBANK
	.align		4
        /*14cc*/ 	.byte	0x04, 0x0a
        /*14ce*/ 	.short	(.L_45 - .L_44)
	.align		4
.L_44:
        /*14d0*/ 	.word	index@(.nv.constant0._ZN7cutlass13device_kernelINS_4gemm6kernel13GemmUniversalIN4cute5tupleIJiiiiEEENS1_10collective13CollectiveMmaINS1_34MainloopSm90TmaGmmaWarpSpecializedILi14ENS5_IJNS4_1CILi1EEESB_SB_EEENS1_35KernelTmaWarpSpecializedCooperativeEEENS5_IJNSA_ILi256EEESF_NSA_ILi16EEEEEENS_6half_tENS5_IJlSB_lEEESI_SJ_NS4_8TiledMMAINS4_8MMA_AtomIJNS4_4SM904GMMA26MMA_64x256x16_F32F16F16_SSILNSN_5MajorE0ELSP_0ELNSN_7ScaleInE1ELSQ_1EEEEEENS4_6LayoutINS5_IJNSA_ILi2EEESB_SB_EEENS5_IJSB_NSA_ILi0EEESW_EEEEENS5_IJNS4_10UnderscoreESZ_SZ_EEEEENS4_13SM90_TMA_LOADENS4_14ComposedLayoutINS4_7SwizzleILi1ELi4ELi3EEENS4_18smem_ptr_flag_bitsILi16EEENST_INS5_IJNSA_ILi8EEESG_EEENS5_IJSG_SB_EEEEEEEvNS4_8identityES12_S1C_vS1D_EENS_8epilogue10collective6detail29Sm90TmaWarpSpecializedAdapterINS1G_15DefaultEpilogueISI_SJ_SJ_NS1F_6thread17LinearCombinationISI_Li1EffLNS1K_9ScaleType4KindE0ELNS_15FloatRoundStyleE2ESI_EENS1_15EpilogueDefaultEEEEEvvEEEEvNT_6ParamsE)
        /*14d4*/ 	.short	0x0210
        /*14d6*/ 	.short	0x0470


	//----- nvinfo : EIATTR_SW_WAR
	.align		4
.L_45:
        /*14d8*/ 	.byte	0x04, 0x36
        /*14da*/ 	.short	(.L_47 - .L_46)
.L_46:
        /*14dc*/ 	.word	0x00000008
.L_47:


//--------------------- .nv.callgraph             --------------------------
	.section	.nv.callgraph,"",@"SHT_CUDA_CALLGRAPH"
	.align	4
	.sectionentsize	8
	.align		4
        /*0000*/ 	.word	0x00000000
	.align		4
        /*0004*/ 	.word	0xffffffff
	.align		4
        /*0008*/ 	.word	index@(_ZN7cutlass13device_kernelINS_4gemm6kernel13GemmUniversalIN4cute5tupleIJiiiiEEENS1_10collective13CollectiveMmaINS1_34MainloopSm90TmaGmmaWarpSpecializedILi14ENS5_IJNS4_1CILi1EEESB_SB_EEENS1_35KernelTmaWarpSpecializedCooperativeEEENS5_IJNSA_ILi256EEESF_NSA_ILi16EEEEEENS_6half_tENS5_IJlSB_lEEESI_SJ_NS4_8TiledMMAINS4_8MMA_AtomIJNS4_4SM904GMMA26MMA_64x256x16_F32F16F16_SSILNSN_5MajorE0ELSP_0ELNSN_7ScaleInE1ELSQ_1EEEEEENS4_6LayoutINS5_IJNSA_ILi2EEESB_SB_EEENS5_IJSB_NSA_ILi0EEESW_EEEEENS5_IJNS4_10UnderscoreESZ_SZ_EEEEENS4_13SM90_TMA_LOADENS4_14ComposedLayoutINS4_7SwizzleILi1ELi4ELi3EEENS4_18smem_ptr_flag_bitsILi16EEENST_INS5_IJNSA_ILi8EEESG_EEENS5_IJSG_SB_EEEEEEEvNS4_8identityES12_S1C_vS1D_EENS_8epilogue10collective6detail29Sm90TmaWarpSpecializedAdapterINS1G_15DefaultEpilogueISI_SJ_SJ_NS1F_6thread17LinearCombinationISI_Li1EffLNS1K_9ScaleType4KindE0ELNS_15FloatRoundStyleE2ESI_EENS1_15EpilogueDefaultEEEEEvvEEEEvNT_6ParamsE)
	.align		4
        /*000c*/ 	.word	index@(__assertfail)
	.align		4
        /*0010*/ 	.word	0x00000000
	.align		4
        /*0014*/ 	.word	0xfffffffe
	.align		4
        /*0018*/ 	.word	0x00000000
	.align		4
        /*001c*/ 	.word	0xfffffffd
	.align		4
        /*0020*/ 	.word	0x00000000
	.align		4
        /*0024*/ 	.word	0xfffffffc


//--------------------- .nv.constant4             --------------------------
	.section	.nv.constant4,"a",@progbits
	.align	8
	.align		8
.nv.constant4:
        /*0000*/ 	.dword	__assertfail
	.align		8
        /*0008*/ 	.dword	__unnamed_1
	.align		8
        /*0010*/ 	.dword	_ZN39_INTERNAL_d8b34f0f_4_k_cu_3aa5cafa_78304cuda3std3__45__cpo5beginE
	.align		8
        /*0018*/ 	.dword	_ZN39_INTERNAL_d8b34f0f_4_k_cu_3aa5cafa_78304cuda3std3__45__cpo3endE
	.align		8
        /*0020*/ 	.dword	_ZN39_INTERNAL_d8b34f0f_4_k_cu_3aa5cafa_78304cuda3std3__45__cpo6cbeginE
	.align		8
        /*0028*/ 	.dword	_ZN39_INTERNAL_d8b34f0f_4_k_cu_3aa5cafa_78304cuda3std3__45__cpo4cendE
	.align		8
        /*0030*/ 	.dword	_ZN39_INTERNAL_d8b34f0f_4_k_cu_3aa5cafa_78304cuda3std3__441_GLOBAL__N__d8b34f0f_4_k_cu_3aa5cafa_78306ignoreE
	.align		8
        /*0038*/ 	.dword	_ZN39_INTERNAL_d8b34f0f_4_k_cu_3aa5cafa_78304cuda3std3__419piecewise_constructE
	.align		8
        /*0040*/ 	.dword	_ZN39_INTERNAL_d8b34f0f_4_k_cu_3aa5cafa_78304cuda3std3__48in_placeE
	.align		8
        /*0048*/ 	.dword	_ZN39_INTERNAL_d8b34f0f_4_k_cu_3aa5cafa_78304cuda3std6ranges3__45__cpo4swapE
	.align		8
        /*0050*/ 	.dword	_ZN39_INTERNAL_d8b34f0f_4_k_cu_3aa5cafa_78304cuda3std6ranges3__45__cpo9iter_moveE
	.align		8
        /*0058*/ 	.dword	_ZN39_INTERNAL_d8b34f0f_4_k_cu_3aa5cafa_78304cute7productE
	.align		8
        /*0060*/ 	.dword	_ZN39_INTERNAL_d8b34f0f_4_k_cu_3aa5cafa_78304cute1_E
	.align		8
        /*0068*/ 	.dword	$str$22
	.align		8
        /*0070*/ 	.dword	$str$23


//--------------------- .text._ZN7cutlass13device_kernelINS_4gemm6kernel13GemmUniversalIN4cute5tupleIJiiiiEEENS1_10collective13CollectiveMmaINS1_34MainloopSm90TmaGmmaWarpSpecializedILi14ENS5_IJNS4_1CILi1EEESB_SB_EEENS1_35KernelTmaWarpSpecializedCooperativeEEENS5_IJNSA_ILi256EEESF_NSA_ILi16EEEEEENS_6half_tENS5_IJlSB_lEEESI_SJ_NS4_8TiledMMAINS4_8MMA_AtomIJNS4_4SM904GMMA26MMA_64x256x16_F32F16F16_SSILNSN_5MajorE0ELSP_0ELNSN_7ScaleInE1ELSQ_1EEEEEENS4_6LayoutINS5_IJNSA_ILi2EEESB_SB_EEENS5_IJSB_NSA_ILi0EEESW_EEEEENS5_IJNS4_10UnderscoreESZ_SZ_EEEEENS4_13SM90_TMA_LOADENS4_14ComposedLayoutINS4_7SwizzleILi1ELi4ELi3EEENS4_18smem_ptr_flag_bitsILi16EEENST_INS5_IJNSA_ILi8EEESG_EEENS5_IJSG_SB_EEEEEEEvNS4_8identityES12_S1C_vS1D_EENS_8epilogue10collective6detail29Sm90TmaWarpSpecializedAdapterINS1G_15DefaultEpilogueISI_SJ_SJ_NS1F_6thread17LinearCombinationISI_Li1EffLNS1K_9ScaleType4KindE0ELNS_15FloatRoundStyleE2ESI_EENS1_15EpilogueDefaultEEEEEvvEEEEvNT_6ParamsE --------------------------
	.section	.text._ZN7cutlass13device_kernelINS_4gemm6kernel13GemmUniversalIN4cute5tupleIJiiiiEEENS1_10collective13CollectiveMmaINS1_34MainloopSm90TmaGmmaWarpSpecializedILi14ENS5_IJNS4_1CILi1EEESB_SB_EEENS1_35KernelTmaWarpSpecializedCooperativeEEENS5_IJNSA_ILi256EEESF_NSA_ILi16EEEEEENS_6half_tENS5_IJlSB_lEEESI_SJ_NS4_8TiledMMAINS4_8MMA_AtomIJNS4_4SM904GMMA26MMA_64x256x16_F32F16F16_SSILNSN_5MajorE0ELSP_0ELNSN_7ScaleInE1ELSQ_1EEEEEENS4_6LayoutINS5_IJNSA_ILi2EEESB_SB_EEENS5_IJSB_NSA_ILi0EEESW_EEEEENS5_IJNS4_10UnderscoreESZ_SZ_EEEEENS4_13SM90_TMA_LOADENS4_14ComposedLayoutINS4_7SwizzleILi1ELi4ELi3EEENS4_18smem_ptr_flag_bitsILi16EEENST_INS5_IJNSA_ILi8EEESG_EEENS5_IJSG_SB_EEEEEEEvNS4_8identityES12_S1C_vS1D_EENS_8epilogue10collective6detail29Sm90TmaWarpSpecializedAdapterINS1G_15DefaultEpilogueISI_SJ_SJ_NS1F_6thread17LinearCombinationISI_Li1EffLNS1K_9ScaleType4KindE0ELNS_15FloatRoundStyleE2ESI_EENS1_15EpilogueDefaultEEEEEvvEEEEvNT_6ParamsE,"ax",@progbits
	.align	128
.text._ZN7cutlass13device_kernelINS_4gemm6kernel13GemmUniversalIN4cute5tupleIJiiiiEEENS1_10collective13CollectiveMmaINS1_34MainloopSm90TmaGmmaWarpSpecializedILi14ENS5_IJNS4_1CILi1EEESB_SB_EEENS1_35KernelTmaWarpSpecializedCooperativeEEENS5_IJNSA_ILi256EEESF_NSA_ILi16EEEEEENS_6half_tENS5_IJlSB_lEEESI_SJ_NS4_8TiledMMAINS4_8MMA_AtomIJNS4_4SM904GMMA26MMA_64x256x16_F32F16F16_SSILNSN_5MajorE0ELSP_0ELNSN_7ScaleInE1ELSQ_1EEEEEENS4_6LayoutINS5_IJNSA_ILi2EEESB_SB_EEENS5_IJSB_NSA_ILi0EEESW_EEEEENS5_IJNS4_10UnderscoreESZ_SZ_EEEEENS4_13SM90_TMA_LOADENS4_14ComposedLayoutINS4_7SwizzleILi1ELi4ELi3EEENS4_18smem_ptr_flag_bitsILi16EEENST_INS5_IJNSA_ILi8EEESG_EEENS5_IJSG_SB_EEEEEEEvNS4_8identityES12_S1C_vS1D_EENS_8epilogue10collective6detail29Sm90TmaWarpSpecializedAdapterINS1G_15DefaultEpilogueISI_SJ_SJ_NS1F_6thread17LinearCombinationISI_Li1EffLNS1K_9ScaleType4KindE0ELNS_15FloatRoundStyleE2ESI_EENS1_15EpilogueDefaultEEEEEvvEEEEvNT_6ParamsE:
        .type           _ZN7cutlass13device_kernelINS_4gemm6kernel13GemmUniversalIN4cute5tupleIJiiiiEEENS1_10collective13CollectiveMmaINS1_34MainloopSm90TmaGmmaWarpSpecializedILi14ENS5_IJNS4_1CILi1EEESB_SB_EEENS1_35KernelTmaWarpSpecializedCooperativeEEENS5_IJNSA_ILi256EEESF_NSA_ILi16EEEEEENS_6half_tENS5_IJlSB_lEEESI_SJ_NS4_8TiledMMAINS4_8MMA_AtomIJNS4_4SM904GMMA26MMA_64x256x16_F32F16F16_SSILNSN_5MajorE0ELSP_0ELNSN_7ScaleInE1ELSQ_1EEEEEENS4_6LayoutINS5_IJNSA_ILi2EEESB_SB_EEENS5_IJSB_NSA_ILi0EEESW_EEEEENS5_IJNS4_10UnderscoreESZ_SZ_EEEEENS4_13SM90_TMA_LOADENS4_14ComposedLayoutINS4_7SwizzleILi1ELi4ELi3EEENS4_18smem_ptr_flag_bitsILi16EEENST_INS5_IJNSA_ILi8EEESG_EEENS5_IJSG_SB_EEEEEEEvNS4_8identityES12_S1C_vS1D_EENS_8epilogue10collective6detail29Sm90TmaWarpSpecializedAdapterINS1G_15DefaultEpilogueISI_SJ_SJ_NS1F_6thread17LinearCombinationISI_Li1EffLNS1K_9ScaleType4KindE0ELNS_15FloatRoundStyleE2ESI_EENS1_15EpilogueDefaultEEEEEvvEEEEvNT_6ParamsE,@function
        .size           _ZN7cutlass13device_kernelINS_4gemm6kernel13GemmUniversalIN4cute5tupleIJiiiiEEENS1_10collective13CollectiveMmaINS1_34MainloopSm90TmaGmmaWarpSpecializedILi14ENS5_IJNS4_1CILi1EEESB_SB_EEENS1_35KernelTmaWarpSpecializedCooperativeEEENS5_IJNSA_ILi256EEESF_NSA_ILi16EEEEEENS_6half_tENS5_IJlSB_lEEESI_SJ_NS4_8TiledMMAINS4_8MMA_AtomIJNS4_4SM904GMMA26MMA_64x256x16_F32F16F16_SSILNSN_5MajorE0ELSP_0ELNSN_7ScaleInE1ELSQ_1EEEEEENS4_6LayoutINS5_IJNSA_ILi2EEESB_SB_EEENS5_IJSB_NSA_ILi0EEESW_EEEEENS5_IJNS4_10UnderscoreESZ_SZ_EEEEENS4_13SM90_TMA_LOADENS4_14ComposedLayoutINS4_7SwizzleILi1ELi4ELi3EEENS4_18smem_ptr_flag_bitsILi16EEENST_INS5_IJNSA_ILi8EEESG_EEENS5_IJSG_SB_EEEEEEEvNS4_8identityES12_S1C_vS1D_EENS_8epilogue10collective6detail29Sm90TmaWarpSpecializedAdapterINS1G_15DefaultEpilogueISI_SJ_SJ_NS1F_6thread17LinearCombinationISI_Li1EffLNS1K_9ScaleType4KindE0ELNS_15FloatRoundStyleE2ESI_EENS1_15EpilogueDefaultEEEEEvvEEEEvNT_6ParamsE,(.L_x_597 - _ZN7cutlass13device_kernelINS_4gemm6kernel13GemmUniversalIN4cute5tupleIJiiiiEEENS1_10collective13CollectiveMmaINS1_34MainloopSm90TmaGmmaWarpSpecializedILi14ENS5_IJNS4_1CILi1EEESB_SB_EEENS1_35KernelTmaWarpSpecializedCooperativeEEENS5_IJNSA_ILi256EEESF_NSA_ILi16EEEEEENS_6half_tENS5_IJlSB_lEEESI_SJ_NS4_8TiledMMAINS4_8MMA_AtomIJNS4_4SM904GMMA26MMA_64x256x16_F32F16F16_SSILNSN_5MajorE0ELSP_0ELNSN_7ScaleInE1ELSQ_1EEEEEENS4_6LayoutINS5_IJNSA_ILi2EEESB_SB_EEENS5_IJSB_NSA_ILi0EEESW_EEEEENS5_IJNS4_10UnderscoreESZ_SZ_EEEEENS4_13SM90_TMA_LOADENS4_14ComposedLayoutINS4_7SwizzleILi1ELi4ELi3EEENS4_18smem_ptr_flag_bitsILi16EEENST_INS5_IJNSA_ILi8EEESG_EEENS5_IJSG_SB_EEEEEEEvNS4_8identityES12_S1C_vS1D_EENS_8epilogue10collective6detail29Sm90TmaWarpSpecializedAdapterINS1G_15DefaultEpilogueISI_SJ_SJ_NS1F_6thread17LinearCombinationISI_Li1EffLNS1K_9ScaleType4KindE0ELNS_15FloatRoundStyleE2ESI_EENS1_15EpilogueDefaultEEEEEvvEEEEvNT_6ParamsE)
        .other          _ZN7cutlass13device_kernelINS_4gemm6kernel13GemmUniversalIN4cute5tupleIJiiiiEEENS1_10collective13CollectiveMmaINS1_34MainloopSm90TmaGmmaWarpSpecializedILi14ENS5_IJNS4_1CILi1EEESB_SB_EEENS1_35KernelTmaWarpSpecializedCooperativeEEENS5_IJNSA_ILi256EEESF_NSA_ILi16EEEEEENS_6half_tENS5_IJlSB_lEEESI_SJ_NS4_8TiledMMAINS4_8MMA_AtomIJNS4_4SM904GMMA26MMA_64x256x16_F32F16F16_SSILNSN_5MajorE0ELSP_0ELNSN_7ScaleInE1ELSQ_1EEEEEENS4_6LayoutINS5_IJNSA_ILi2EEESB_SB_EEENS5_IJSB_NSA_ILi0EEESW_EEEEENS5_IJNS4_10UnderscoreESZ_SZ_EEEEENS4_13SM90_TMA_LOADENS4_14ComposedLayoutINS4_7SwizzleILi1ELi4ELi3EEENS4_18smem_ptr_flag_bitsILi16EEENST_INS5_IJNSA_ILi8EEESG_EEENS5_IJSG_SB_EEEEEEEvNS4_8identityES12_S1C_vS1D_EENS_8epilogue10collective6detail29Sm90TmaWarpSpecializedAdapterINS1G_15DefaultEpilogueISI_SJ_SJ_NS1F_6thread17LinearCombinationISI_Li1EffLNS1K_9ScaleType4KindE0ELNS_15FloatRoundStyleE2ESI_EENS1_15EpilogueDefaultEEEEEvvEEEEvNT_6ParamsE,@"STO_CUDA_ENTRY STV_DEFAULT"
_ZN7cutlass13device_kernelINS_4gemm6kernel13GemmUniversalIN4cute5tupleIJiiiiEEENS1_10collective13CollectiveMmaINS1_34MainloopSm90TmaGmmaWarpSpecializedILi14ENS5_IJNS4_1CILi1EEESB_SB_EEENS1_35KernelTmaWarpSpecializedCooperativeEEENS5_IJNSA_ILi256EEESF_NSA_ILi16EEEEEENS_6half_tENS5_IJlSB_lEEESI_SJ_NS4_8TiledMMAINS4_8MMA_AtomIJNS4_4SM904GMMA26MMA_64x256x16_F32F16F16_SSILNSN_5MajorE0ELSP_0ELNSN_7ScaleInE1ELSQ_1EEEEEENS4_6LayoutINS5_IJNSA_ILi2EEESB_SB_EEENS5_IJSB_NSA_ILi0EEESW_EEEEENS5_IJNS4_10UnderscoreESZ_SZ_EEEEENS4_13SM90_TMA_LOADENS4_14ComposedLayoutINS4_7SwizzleILi1ELi4ELi3EEENS4_18smem_ptr_flag_bitsILi16EEENST_INS5_IJNSA_ILi8EEESG_EEENS5_IJSG_SB_EEEEEEEvNS4_8identityES12_S1C_vS1D_EENS_8epilogue10collective6detail29Sm90TmaWarpSpecializedAdapterINS1G_15DefaultEpilogueISI_SJ_SJ_NS1F_6thread17LinearCombinationISI_Li1EffLNS1K_9ScaleType4KindE0ELNS_15FloatRoundStyleE2ESI_EENS1_15EpilogueDefaultEEEEEvvEEEEvNT_6ParamsE:
[----:B------:R-:W0:Y:S02]  /*0000*/  LDC R1, c[0x0][0x28] ;  /* 0x00000a00ff017b82 */ /* 0x000e240000000800 */
[----:B0-----:R-:W-:Y:S01]  /*0010*/  VIADD R1, R1, 0xfffffd40 ;  /* 0xfffffd4001017836 */ /* 0x001fe20000000000 */
[----:B------:R-:W0:Y:S01]  /*0020*/  S2R R2, SR_TID.X ;  /* 0x0000000000027919 */ /* 0x000e220000002100 */
[----:B------:R-:W-:Y:S01]  /*0030*/  ELECT P0, URZ, PT ;  /* 0x00000000003f782f */ /* 0x000fe20003800000 */
[----:B------:R-:W-:Y:S01]  /*0040*/  BSSY B0, `(.L_x_0) ;  /* 0x0000015000007945 */ /* 0x000fe20003800000 */
[--C-:B0-----:R-:W-:Y:S02]  /*0050*/  SHF.R.U32.HI R0, RZ, 0x5, R2.reuse ;  /* 0x00000005ff007819 */ /* 0x101fe40000011602 */
[----:B------:R-:W-:-:S03]  /*0060*/  SHF.R.U32.HI R160, RZ, 0x7, R2 ;  /* 0x00000007ffa07819 */ /* 0x000fc60000011602 */
[----:B------:R-:W0:Y:S04]  /*0070*/  SHFL.IDX PT, R3, R0, RZ, 0x1f ;  /* 0x00001fff00037589 */ /* 0x000e2800000e0000 */
[----:B------:R-:W1:Y:S01]  /*0080*/  SHFL.IDX PT, R2, R160, RZ, 0x1f ;  /* 0x00001fffa0027589 */ /* 0x000e6200000e0000 */
[----:B0-----:R-:W-:Y:S02]  /*0090*/  R2UR UR10, R3 ;  /* 0x00000000030a72ca */ /* 0x001fe400000e0000 */
[----:B-1----:R-:W-:-:S11]  /*00a0*/  R2UR UR5, R2 ;  /* 0x00000000020572ca */ /* 0x002fd600000e0000 */
[----:B------:R-:W-:Y:S02]  /*00b0*/  USHF.R.S32.HI UR4, URZ, 0x1f, UR10 ;  /* 0x0000001f3f047899 */ /* 0x000fe4000801140a */
[----:B------:R-:W-:Y:S02]  /*00c0*/  ISETP.NE.OR P0, PT, RZ, UR10, !P0 ;  /* 0x0000000aff007c0c */ /* 0x000fe4000c705670 */
[----:B------:R-:W-:-:S04]  /*00d0*/  ULEA.HI UR4, UR4, UR10, URZ, 0x2 ;  /* 0x0000000a04047291 */ /* 0x000fc8000f8f103f */
[----:B------:R-:W-:-:S04]  /*00e0*/  ULOP3.LUT UR4, UR4, 0xfffffffc, URZ, 0xc0, !UPT ;  /* 0xfffffffc04047892 */ /* 0x000fc8000f8ec03f */
[----:B------:R-:W-:-:S03]  /*00f0*/  UIADD3 UR10, UR10, -UR4, URZ ;  /* 0x800000040a0a7290 */ /* 0x000fc6000fffe03f */
[----:B------:R-:W-:Y:S09]  /*0100*/  @P0 BRA `(.L_x_1) ;  /* 0x0000000000200947 */ /* 0x000ff20003800000 */
[----:B------:R-:W-:Y:S02]  /*0110*/  ULDC.64 UR6, c[0x0][0x198] ;  /* 0x0000660000067ab9 */ /* 0x000fe40000000a00 */
[----:B------:R-:W-:Y:S02]  /*0120*/  UIADD3 UR8, UP0, UR6, 0xf0, URZ ;  /* 0x000000f006087890 */ /* 0x000fe4000ff1e03f */
[----:B------:R-:W-:Y:S02]  /*0130*/  UIADD3 UR6, UP1, UR6, 0x1f0, URZ ;  /* 0x000001f006067890 */ /* 0x000fe4000ff3e03f */
[----:B------:R-:W-:Y:S02]  /*0140*/  UIADD3.X UR9, URZ, UR7, URZ, UP0, !UPT ;  /* 0x000000073f097290 */ /* 0x000fe400087fe43f */
[----:B------:R-:W-:-:S07]  /*0150*/  UIADD3.X UR7, URZ, UR7, URZ, UP1, !UPT ;  /* 0x000000073f077290 */ /* 0x000fce0008ffe43f */
[----:B------:R0:W-:Y:S02]  /*0160*/  UTMACCTL.PF [UR8] ;  /* 0x00000000080079b9 */ /* 0x0001e40008040000 */
[----:B------:R0:W-:Y:S02]  /*0170*/  UTMACCTL.PF [UR6] ;  /* 0x00000000060079b9 */ /* 0x0001e40008040000 */
[----:B0-----:R-:W-:Y:S01]  /*0180*/  NOP ;  /* 0x0000000000007918 */ /* 0x001fe20000000000 */
.L_x_1:
[----:B------:R-:W-:Y:S05]  /*0190*/  BSYNC B0 ;  /* 0x0000000000007941 */ /* 0x000fea0003800000 */
.L_x_0:
[----:B------:R-:W0:Y:S01]  /*01a0*/  SHFL.IDX PT, R2, R0, RZ, 0x1f ;  /* 0x00001fff00027589 */ /* 0x000e2200000e0000 */
[----:B------:R-:W-:Y:S01]  /*01b0*/  UISETP.NE.AND UP0, UPT, UR10, 0x3, UPT ;  /* 0x000000030a00788c */ /* 0x000fe2000bf05270 */
[----:B------:R-:W-:Y:S01]  /*01c0*/  ISETP.NE.AND P1, PT, RZ, UR5, PT ;  /* 0x00000005ff007c0c */ /* 0x000fe2000bf25270 */
[----:B------:R-:W-:Y:S02]  /*01d0*/  UIADD3 UR18, UR5, -0x1, URZ ;  /* 0xffffffff05127890 */ /* 0x000fe4000fffe03f */
[----:B------:R-:W-:Y:S02]  /*01e0*/  UISETP.EQ.OR UP0, UPT, UR10, URZ, !UP0 ;  /* 0x0000003f0a00728c */ /* 0x000fe4000c702670 */
[----:B------:R-:W-:Y:S02]  /*01f0*/  UISETP.GE.U32.AND UP1, UPT, UR18, 0x2, UPT ;  /* 0x000000021200788c */ /* 0x000fe4000bf26070 */
[----:B------:R-:W-:-:S04]  /*0200*/  UISETP.EQ.AND UP0, UPT, UR5, URZ, UP0 ;  /* 0x0000003f0500728c */ /* 0x000fc80008702270 */
[----:B------:R-:W-:-:S04]  /*0210*/  USEL UR40, URZ, 0x1, !UP0 ;  /* 0x000000013f287887 */ /* 0x000fc8000c000000 */
[----:B------:R-:W-:Y:S01]  /*0220*/  USEL UR40, UR40, 0x2, UP1 ;  /* 0x0000000228287887 */ /* 0x000fe20008800000 */
[----:B0-----:R-:W-:-:S13]  /*0230*/  ISETP.NE.AND P0, PT, R2, RZ, PT ;  /* 0x000000ff0200720c */ /* 0x001fda0003f05270 */
[----:B------:R-:W-:Y:S05]  /*0240*/  @P0 BRA `(.L_x_2) ;  /* 0x0000000000b40947 */ /* 0x000fea0003800000 */
[----:B------:R-:W-:Y:S01]  /*0250*/  ELECT P0, URZ, PT ;  /* 0x00000000003f782f */ /* 0x000fe20003800000 */
[----:B------:R-:W-:-:S12]  /*0260*/  BSSY B0, `(.L_x_2) ;  /* 0x000002b000007945 */ /* 0x000fd80003800000 */
[----:B------:R-:W-:Y:S05]  /*0270*/  @!P0 BRA `(.L_x_3) ;  /* 0x0000000000a48947 */ /* 0x000fea0003800000 */
[----:B------:R-:W0:Y:S01]  /*0280*/  S2UR UR8, SR_CgaCtaId ;  /* 0x00000000000879c3 */ /* 0x000e220000008800 */
[----:B------:R-:W-:Y:S01]  /*0290*/  UMOV UR4, 0x400 ;  /* 0x0000040000047882 */ /* 0x000fe20000000000 */
[----:B------:R-:W-:Y:S01]  /*02a0*/  UMOV UR5, 0x1 ;  /* 0x0000000100057882 */ /* 0x000fe20000000000 */
[----:B------:R-:W-:Y:S02]  /*02b0*/  UMOV UR6, 0x100 ;  /* 0x0000010000067882 */ /* 0x000fe40000000000 */
[----:B------:R-:W-:-:S04]  /*02c0*/  UIADD3 UR6, -UR6, 0x100000, URZ ;  /* 0x0010000006067890 */ /* 0x000fc8000fffe13f */
[----:B------:R-:W-:Y:S02]  /*02d0*/  USHF.L.U32 UR7, UR6, 0xb, URZ ;  /* 0x0000000b06077899 */ /* 0x000fe4000800063f */
[----:B------:R-:W-:Y:S02]  /*02e0*/  USHF.L.U32 UR6, UR6, 0x1, URZ ;  /* 0x0000000106067899 */ /* 0x000fe4000800063f */
[----:B0-----:R-:W-:Y:S02]  /*02f0*/  ULEA UR8, UR8, UR4, 0x18 ;  /* 0x0000000408087291 */ /* 0x001fe4000f8ec03f */
[----:B------:R-:W-:-:S04]  /*0300*/  UIADD3 UR4, -UR5, 0x100000, URZ ;  /* 0x0010000005047890 */ /* 0x000fc8000fffe13f */
[----:B------:R-:W-:Y:S02]  /*0310*/  USHF.L.U32 UR5, UR4, 0xb, URZ ;  /* 0x0000000b04057899 */ /* 0x000fe4000800063f */
[----:B------:R-:W-:Y:S01]  /*0320*/  USHF.L.U32 UR4, UR4, 0x1, URZ ;  /* 0x0000000104047899 */ /* 0x000fe2000800063f */
[----:B------:R-:W0:Y:S11]  /*0330*/  FENCE.VIEW.ASYNC.S ;  /* 0x00000000000073c6 */ /* 0x000e360000000000 */
[----:B0-----:R0:W1:Y:S01]  /*0340*/  SYNCS.EXCH.64 URZ, [UR8], UR4 ;  /* 0x00000004083f75b2 */ /* 0x0010620008000100 */
[----:B------:R0:W2:Y:S01]  /*0350*/  SYNCS.EXCH.64 URZ, [UR8+0x70], UR6 ;  /* 0x00007006083f75b2 */ /* 0x0000a20008000100 */
[----:B------:R0:W3:Y:S01]  /*0360*/  SYNCS.EXCH.64 URZ, [UR8+0x8], UR4 ;  /* 0x00000804083f75b2 */ /* 0x0000e20008000100 */
[----:B------:R0:W4:Y:S01]  /*0370*/  SYNCS.EXCH.64 URZ, [UR8+0x78], UR6 ;  /* 0x00007806083f75b2 */ /* 0x0001220008000100 */
[----:B------:R0:W0:Y:S01]  /*0380*/  SYNCS.EXCH.64 URZ, [UR8+0x10], UR4 ;  /* 0x00001004083f75b2 */ /* 0x0000220008000100 */
        /* <DEDUP_REMOVED lines=23> */
[----:B-1234-:R-:W-:Y:S01]  /*0500*/  NOP ;  /* 0x0000000000007918 */ /* 0x01efe20000000000 */
.L_x_3:
[----:B0-----:R-:W-:Y:S05]  /*0510*/  BSYNC B0 ;  /* 0x0000000000007941 */ /* 0x001fea0003800000 */
.L_x_2:
[----:B------:R-:W0:Y:S01]  /*0520*/  SHFL.IDX PT, R0, R0, RZ, 0x1f ;  /* 0x00001fff00007589 */ /* 0x000e2200000e0000 */
[----:B------:R-:W-:Y:S01]  /*0530*/  ELECT P0, URZ, PT ;  /* 0x00000000003f782f */ /* 0x000fe20003800000 */
[----:B------:R-:W1:Y:S01]  /*0540*/  S2UR UR17, SR_CTAID.Y ;  /* 0x00000000001179c3 */ /* 0x000e620000002600 */
[----:B------:R-:W-:Y:S01]  /*0550*/  ULDC UR5, c[0x0][0x65c] ;  /* 0x0001970000057ab9 */ /* 0x000fe20000000800 */
[----:B------:R-:W-:Y:S01]  /*0560*/  UMOV UR12, 0x20 ;  /* 0x00000020000c7882 */ /* 0x000fe20000000000 */
[----:B------:R-:W-:Y:S01]  /*0570*/  UISETP.NE.AND UP2, UPT, UR5, 0x1, UPT ;  /* 0x000000010500788c */ /* 0x000fe2000bf45270 */
[----:B------:R-:W-:Y:S01]  /*0580*/  NOP ;  /* 0x0000000000007918 */ /* 0x000fe20000000000 */
[----:B------:R-:W-:Y:S02]  /*0590*/  NOP ;  /* 0x0000000000007918 */ /* 0x000fe40000000000 */
[----:B------:R-:W-:Y:S01]  /*05a0*/  UP2UR UR46, UPR, URZ, 0x4 ;  /* 0x000000043f2e7883 */ /* 0x000fe20008000000 */
[----:B------:R-:W2:Y:S01]  /*05b0*/  S2UR UR4, SR_CTAID.X ;  /* 0x00000000000479c3 */ /* 0x000ea20000002500 */
[----:B------:R-:W-:-:S02]  /*05c0*/  PLOP3.LUT P2, PT, PT, PT, UP2, 0x80, 0x0 ;  /* 0x000000000000781c */ /* 0x000fc40003f4f028 */
[----:B------:R-:W-:Y:S02]  /*05d0*/  PLOP3.LUT P4, PT, PT, PT, UP2, 0x80, 0x0 ;  /* 0x000000000000781c */ /* 0x000fe40003f8f028 */
[----:B------:R-:W-:Y:S01]  /*05e0*/  PLOP3.LUT P3, PT, PT, PT, UP2, 0x80, 0x0 ;  /* 0x000000000000781c */ /* 0x000fe20003f6f028 */
[----:B------:R-:W-:Y:S01]  /*05f0*/  @UP2 ULDC UR14, c[0x0][0x10] ;  /* 0x00000400000e2ab9 */ /* 0x000fe20000000800 */
[----:B------:R-:W-:Y:S01]  /*0600*/  @UP2 UMOV UR9, URZ ;  /* 0x0000003f00092c82 */ /* 0x000fe20008000000 */
[----:B------:R-:W-:Y:S01]  /*0610*/  @!UP2 ULDC UR11, c[0x0][0xc] ;  /* 0x00000300000baab9 */ /* 0x000fe20000000800 */
[----:B0-----:R-:W-:Y:S01]  /*0620*/  ISETP.NE.OR P0, PT, R0, RZ, !P0 ;  /* 0x000000ff0000720c */ /* 0x001fe20004705670 */
[----:B-1----:R-:W-:Y:S02]  /*0630*/  @UP2 UMOV UR7, UR17 ;  /* 0x0000001100072c82 */ /* 0x002fe40008000000 */
[----:B------:R-:W-:Y:S01]  /*0640*/  @UP2 UMOV UR8, UR7 ;  /* 0x0000000700082c82 */ /* 0x000fe20008000000 */
[----:B------:R-:W-:Y:S01]  /*0650*/  @!UP2 UMOV UR7, UR17 ;  /* 0x000000110007ac82 */ /* 0x000fe20008000000 */
[----:B--2---:R-:W-:-:S08]  /*0660*/  @UP2 UIMAD.WIDE.U32 UR14, UR4, UR14, UR8 ;  /* 0x0000000e040e22a5 */ /* 0x004fd0000f8e0008 */
[----:B------:R-:W-:Y:S01]  /*0670*/  VOTEU.ALL UP0, P0 ;  /* 0x00000000003f7886 */ /* 0x000fe20000000000 */
[----:B------:R-:W-:Y:S01]  /*0680*/  VOTEU.ALL UP1, P0 ;  /* 0x00000000003f7886 */ /* 0x000fe20000020000 */
[----:B------:R-:W-:-:S03]  /*0690*/  IMAD.U32 R2, RZ, RZ, UR14 ;  /* 0x0000000eff027e24 */ /* 0x000fc6000f8e00ff */
[----:B------:R-:W0:Y:S01]  /*06a0*/  @!UP0 S2UR UR6, SR_CgaCtaId ;  /* 0x00000000000689c3 */ /* 0x000e220000008800 */
[----:B------:R-:W-:Y:S01]  /*06b0*/  @!UP0 UMOV UR5, 0x400 ;  /* 0x0000040000058882 */ /* 0x000fe20000000000 */
[----:B------:R-:W-:-:S04]  /*06c0*/  @!UP0 UIADD3 UR12, -UR12, 0x100000, URZ ;  /* 0x001000000c0c8890 */ /* 0x000fc8000fffe13f */
[----:B------:R-:W-:Y:S02]  /*06d0*/  @!UP0 USHF.L.U32 UR13, UR12, 0xb, URZ ;  /* 0x0000000b0c0d8899 */ /* 0x000fe4000800063f */
[----:B------:R-:W-:Y:S01]  /*06e0*/  @!UP0 USHF.L.U32 UR12, UR12, 0x1, URZ ;  /* 0x000000010c0c8899 */ /* 0x000fe2000800063f */
[----:B------:R-:W-:Y:S01]  /*06f0*/  IMAD.U32 R3, RZ, RZ, UR15 ;  /* 0x0000000fff037e24 */ /* 0x000fe2000f8e00ff */
[----:B0-----:R-:W-:Y:S01]  /*0700*/  @!UP0 ULEA UR16, UR6, UR5, 0x18 ;  /* 0x0000000506108291 */ /* 0x001fe2000f8ec03f */
[----:B------:R-:W-:Y:S01]  /*0710*/  VOTEU.ALL UP0, P0 ;  /* 0x00000000003f7886 */ /* 0x000fe20000000000 */
[----:B------:R-:W-:Y:S01]  /*0720*/  PLOP3.LUT P0, PT, PT, PT, UP2, 0x80, 0x0 ;  /* 0x000000000000781c */ /* 0x000fe20003f0f028 */
[----:B------:R-:W-:Y:S01]  /*0730*/  UMOV UR5, URZ ;  /* 0x0000003f00057c82 */ /* 0x000fe20008000000 */
[----:B------:R-:W-:Y:S01]  /*0740*/  @UP2 UMOV UR6, URZ ;  /* 0x0000003f00062c82 */ /* 0x000fe20008000000 */
[----:B------:R-:W-:Y:S02]  /*0750*/  @!UP2 UIMAD.WIDE.U32 UR8, UR11, UR7, UR4 ;  /* 0x000000070b08a2a5 */ /* 0x000fe4000f8e0004 */
[----:B------:R-:W-:-:S04]  /*0760*/  @UP2 UIADD3 UR6, UR15, UR6, URZ ;  /* 0x000000060f062290 */ /* 0x000fc8000fffe03f */
[----:B------:R-:W-:Y:S01]  /*0770*/  IMAD.U32 R5, RZ, RZ, UR9 ;  /* 0x00000009ff057e24 */ /* 0x000fe2000f8e00ff */
[----:B------:R-:W0:Y:S02]  /*0780*/  FENCE.VIEW.ASYNC.S ;  /* 0x00000000000073c6 */ /* 0x000e240000000000 */
[----:B0-----:R0:W1:Y:S01]  /*0790*/  @!UP0 SYNCS.EXCH.64 URZ, [UR16+0xf0], UR12 ;  /* 0x0000f00c103f85b2 */ /* 0x0010620008000100 */
[----:B------:R-:W-:Y:S02]  /*07a0*/  @P2 IMAD.U32 R6, RZ, RZ, UR6 ;  /* 0x00000006ff062e24 */ /* 0x000fe4000f8e00ff */
[----:B------:R-:W-:Y:S02]  /*07b0*/  @P0 IMAD.MOV.U32 R7, RZ, RZ, R2 ;  /* 0x000000ffff070224 */ /* 0x000fe400078e0002 */
[----:B------:R-:W-:Y:S02]  /*07c0*/  IMAD.U32 R2, RZ, RZ, UR8 ;  /* 0x00000008ff027e24 */ /* 0x000fe4000f8e00ff */
[----:B------:R-:W-:-:S02]  /*07d0*/  @!P4 IMAD.MOV.U32 R6, RZ, RZ, R5 ;  /* 0x000000ffff06c224 */ /* 0x000fc400078e0005 */
[----:B------:R-:W-:Y:S02]  /*07e0*/  @!P3 IMAD.MOV.U32 R7, RZ, RZ, R2 ;  /* 0x000000ffff07b224 */ /* 0x000fe400078e0002 */
[----:B------:R-:W-:Y:S01]  /*07f0*/  IMAD.U32 R3, RZ, RZ, UR9 ;  /* 0x00000009ff037e24 */ /* 0x000fe2000f8e00ff */
[----:B------:R0:W-:Y:S01]  /*0800*/  STL [R1+0x200], R6 ;  /* 0x0002000601007387 */ /* 0x0001e20000100800 */
[----:B------:R-:W-:-:S03]  /*0810*/  IMAD.U32 R4, RZ, RZ, UR8 ;  /* 0x00000008ff047e24 */ /* 0x000fc6000f8e00ff */
[----:B------:R0:W-:Y:S01]  /*0820*/  STL [R1+0x204], R7 ;  /* 0x0002040701007387 */ /* 0x0001e20000100800 */
[----:B------:R0:W1:Y:S01]  /*0830*/  @!UP1 SYNCS.EXCH.64 URZ, [UR16+0xf8], UR12 ;  /* 0x0000f80c103f95b2 */ /* 0x0000620008000100 */
[----:B------:R-:W-:Y:S01]  /*0840*/  NOP ;  /* 0x0000000000007918 */ /* 0x000fe20000000000 */
[----:B-1----:R-:W-:Y:S06]  /*0850*/  BAR.SYNC.DEFER_BLOCKING 0x0 ;  /* 0x0000000000007b1d */ /* 0x002fec0000010000 */
[----:B------:R-:W-:Y:S05]  /*0860*/  @!P1 BRA `(.L_x_4) ;  /* 0x0000013000f49947 */ /* 0x000fea0003800000 */
[----:B------:R-:W-:-:S06]  /*0870*/  UISETP.GT.U32.AND UP0, UPT, UR18, 0x1, UPT ;  /* 0x000000011200788c */ /* 0x000fcc000bf04070 */
[----:B------:R-:W-:-:S13]  /*0880*/  PLOP3.LUT P0, PT, PT, PT, UP0, 0x80, 0x0 ;  /* 0x000000000000781c */ /* 0x000fda0003f0f008 */
[----:B0-----:R-:W-:Y:S05]  /*0890*/  @P0 EXIT ;  /* 0x000000000000094d */ /* 0x001fea0003800000 */
[----:B------:R-:W-:Y:S01]  /*08a0*/  ULDC.64 UR8, c[0x0][0x650] ;  /* 0x0001940000087ab9 */ /* 0x000fe20000000a00 */
[----:B------:R-:W-:Y:S01]  /*08b0*/  UMOV UR42, 0xffffffff ;  /* 0xffffffff002a7882 */ /* 0x000fe20000000000 */
[----:B------:R-:W-:Y:S01]  /*08c0*/  ISETP.GE.U32.AND P0, PT, R7, UR8, PT ;  /* 0x0000000807007c0c */ /* 0x000fe2000bf06070 */
[----:B------:R-:W-:Y:S01]  /*08d0*/  UMOV UR41, 0xffffffff ;  /* 0xffffffff00297882 */ /* 0x000fe20000000000 */
[----:B------:R-:W-:Y:S01]  /*08e0*/  UMOV UR44, 0xffffffff ;  /* 0xffffffff002c7882 */ /* 0x000fe20000000000 */
[----:B------:R-:W-:Y:S02]  /*08f0*/  PRMT R0, RZ, 0x7610, R0 ;  /* 0x00007610ff007816 */ /* 0x000fe40000000000 */
[----:B------:R-:W-:-:S13]  /*0900*/  ISETP.GE.U32.AND.EX P0, PT, R6, UR9, PT, P0 ;  /* 0x0000000906007c0c */ /* 0x000fda000bf06100 */
[----:B------:R-:W-:Y:S05]  /*0910*/  @P0 BRA `(.L_x_5) ;  /* 0x0000000400800947 */ /* 0x000fea0003800000 */
[----:B------:R-:W-:Y:S01]  /*0920*/  I2FP.F32.U32 R0, UR4 ;  /* 0x0000000400007c45 */ /* 0x000fe20008201000 */
[----:B------:R-:W-:Y:S01]  /*0930*/  ULDC.64 UR16, c[0x0][0x628] ;  /* 0x00018a0000107ab9 */ /* 0x000fe20000000a00 */
[----:B------:R-:W-:Y:S01]  /*0940*/  ULDC UR6, c[0x0][0x150] ;  /* 0x0000540000067ab9 */ /* 0x000fe20000000800 */
[----:B------:R-:W-:Y:S01]  /*0950*/  ISETP.NE.U32.AND P0, PT, RZ, UR16, PT ;  /* 0x00000010ff007c0c */ /* 0x000fe2000bf05070 */
[----:B------:R-:W-:Y:S01]  /*0960*/  ULDC UR15, c[0x0][0x630] ;  /* 0x00018c00000f7ab9 */ /* 0x000fe20000000800 */
[----:B------:R-:W-:Y:S01]  /*0970*/  FMUL R0, R0, UR6 ;  /* 0x0000000600007c20 */ /* 0x000fe20008400000 */
[----:B------:R-:W-:Y:S01]  /*0980*/  R2UR UR18, R7 ;  /* 0x00000000071272ca */ /* 0x000fe200000e0000 */
[----:B------:R-:W-:Y:S01]  /*0990*/  ULDC UR20, c[0x0][0x154] ;  /* 0x0000550000147ab9 */ /* 0x000fe20000000800 */
[----:B------:R-:W-:Y:S01]  /*09a0*/  ISETP.NE.AND.EX P0, PT, RZ, UR17, PT, P0 ;  /* 0x00000011ff007c0c */ /* 0x000fe2000bf05300 */
[----:B------:R0:W1:Y:S01]  /*09b0*/  F2I.U32.TRUNC.NTZ R2, R0 ;  /* 0x0000000000027305 */ /* 0x000062000020f000 */
[----:B------:R-:W-:-:S02]  /*09c0*/  R2UR UR19, R6 ;  /* 0x00000000061372ca */ /* 0x000fc400000e0000 */
[----:B------:R-:W-:Y:S02]  /*09d0*/  R2UR UR8, R7 ;  /* 0x00000000070872ca */ /* 0x000fe400000e0000 */
[----:B------:R-:W-:-:S07]  /*09e0*/  R2UR UR9, R6 ;  /* 0x00000000060972ca */ /* 0x000fce00000e0000 */
[----:B0-----:R-:W-:Y:S08]  /*09f0*/  @!P0 BRA `(.L_x_6) ;  /* 0x0000000000308947 */ /* 0x001ff00003800000 */
[----:B------:R-:W-:Y:S01]  /*0a00*/  R2UR UR8, R7 ;  /* 0x00000000070872ca */ /* 0x000fe200000e0000 */
[----:B------:R-:W-:Y:S01]  /*0a10*/  ULDC UR6, c[0x0][0x634] ;  /* 0x00018d0000067ab9 */ /* 0x000fe20000000800 */
[----:B------:R-:W-:-:S11]  /*0a20*/  R2UR UR14, R6 ;  /* 0x00000000060e72ca */ /* 0x000fd600000e0000 */
[----:B------:R-:W-:-:S04]  /*0a30*/  UIADD3 UR6, UP0, UR8, UR6, URZ ;  /* 0x0000000608067290 */ /* 0x000fc8000ff1e03f */
[----:B------:R-:W-:-:S04]  /*0a40*/  UIADD3.X UR14, URZ, UR14, URZ, UP0, !UPT ;  /* 0x0000000e3f0e7290 */ /* 0x000fc800087fe43f */
[----:B------:R-:W-:-:S04]  /*0a50*/  UIMAD.WIDE.U32 UR8, UR14, UR16, URZ ;  /* 0x000000100e0872a5 */ /* 0x000fc8000f8e003f */
[----:B------:R-:W-:Y:S02]  /*0a60*/  UIMAD.WIDE.U32 UR10, UP0, UR6, UR17, UR8 ;  /* 0x00000011060a72a5 */ /* 0x000fe4000f800008 */
[----:B------:R-:W-:Y:S02]  /*0a70*/  UIMAD.WIDE.U32 UR8, UR6, UR16, URZ ;  /* 0x00000010060872a5 */ /* 0x000fe4000f8e003f */
[----:B------:R-:W-:Y:S02]  /*0a80*/  UIADD3.X UR13, URZ, URZ, URZ, UP0, !UPT ;  /* 0x0000003f3f0d7290 */ /* 0x000fe400087fe43f */
[----:B------:R-:W-:Y:S01]  /*0a90*/  UIADD3 URZ, UP0, UR9, UR10, URZ ;  /* 0x0000000a093f7290 */ /* 0x000fe2000ff1e03f */
[----:B------:R-:W-:-:S03]  /*0aa0*/  UMOV UR12, UR11 ;  /* 0x0000000b000c7c82 */ /* 0x000fc60008000000 */
[----:B------:R-:W-:-:S12]  /*0ab0*/  UIMAD.WIDE.U32.X UR8, UR14, UR17, UR12, UP0 ;  /* 0x000000110e0872a5 */ /* 0x000fd800080e040c */
.L_x_6:
[----:B------:R-:W-:Y:S01]  /*0ac0*/  USHF.R.U64 UR44, UR8, UR15, UR9 ;  /* 0x0000000f082c7299 */ /* 0x000fe20008001209 */
[----:B------:R-:W-:Y:S01]  /*0ad0*/  I2FP.F32.U32 R0, UR7 ;  /* 0x0000000700007c45 */ /* 0x000fe20008201000 */
[----:B------:R-:W-:Y:S01]  /*0ae0*/  USHF.R.U32.HI UR5, URZ, UR15, UR9 ;  /* 0x0000000f3f057299 */ /* 0x000fe20008011609 */
[----:B-1----:R-:W-:Y:S01]  /*0af0*/  R2UR UR12, R2 ;  /* 0x00000000020c72ca */ /* 0x002fe200000e0000 */
[----:B------:R-:W-:Y:S02]  /*0b00*/  UIADD3 UR6, UP0, URZ, -UR44, URZ ;  /* 0x8000002c3f067290 */ /* 0x000fe4000ff1e03f */
[----:B------:R-:W-:Y:S01]  /*0b10*/  FMUL R0, R0, UR20 ;  /* 0x0000001400007c20 */ /* 0x000fe20008400000 */
[----:B------:R-:W-:Y:S01]  /*0b20*/  ULDC.64 UR8, c[0x0][0x620] ;  /* 0x0001880000087ab9 */ /* 0x000fe20000000a00 */
[----:B------:R-:W-:Y:S01]  /*0b30*/  UIADD3.X UR5, URZ, ~UR5, URZ, UP0, !UPT ;  /* 0x800000053f057290 */ /* 0x000fe200087fe43f */
[----:B------:R-:W-:Y:S01]  /*0b40*/  UMOV UR10, UR18 ;  /* 0x00000012000a7c82 */ /* 0x000fe20008000000 */
[----:B------:R-:W-:-:S02]  /*0b50*/  UMOV UR11, UR19 ;  /* 0x00000013000b7c82 */ /* 0x000fc40008000000 */
[----:B------:R-:W-:Y:S01]  /*0b60*/  UIMAD UR5, UR5, UR8, URZ ;  /* 0x00000008050572a4 */ /* 0x000fe2000f8e023f */
[----:B------:R-:W0:Y:S01]  /*0b70*/  F2I.U32.TRUNC.NTZ R0, R0 ;  /* 0x0000000000007305 */ /* 0x000e22000020f000 */
[----:B------:R-:W-:Y:S02]  /*0b80*/  UIMAD.WIDE.U32 UR10, UR6, UR8, UR10 ;  /* 0x00000008060a72a5 */ /* 0x000fe4000f8e000a */
[----:B------:R-:W-:Y:S01]  /*0b90*/  UIMAD UR6, UR6, UR9, UR5 ;  /* 0x00000009060672a4 */ /* 0x000fe2000f8e0205 */
[----:B------:R-:W-:Y:S01]  /*0ba0*/  ULDC UR21, c[0x0][0x658] ;  /* 0x0001960000157ab9 */ /* 0x000fe20000000800 */
[----:B------:R-:W-:Y:S02]  /*0bb0*/  UMOV UR19, 0xffffffff ;  /* 0xffffffff00137882 */ /* 0x000fe40000000000 */
[----:B------:R-:W-:Y:S01]  /*0bc0*/  UIADD3 UR6, UR11, UR6, URZ ;  /* 0x000000060b067290 */ /* 0x000fe2000fffe03f */
[----:B------:R-:W-:Y:S01]  /*0bd0*/  ULDC UR15, c[0x0][0x618] ;  /* 0x00018600000f7ab9 */ /* 0x000fe20000000800 */
[----:B------:R-:W-:Y:S01]  /*0be0*/  ULDC.64 UR8, c[0x0][0x640] ;  /* 0x0001900000087ab9 */ /* 0x000fe20000000a00 */
[----:B------:R-:W-:Y:S01]  /*0bf0*/  USHF.L.U32 UR11, UR19, UR21, URZ ;  /* 0x00000015130b7299 */ /* 0x000fe2000800063f */
[----:B------:R-:W-:Y:S01]  /*0c00*/  ISETP.NE.U32.AND P0, PT, RZ, UR8, PT ;  /* 0x00000008ff007c0c */ /* 0x000fe2000bf05070 */
[----:B------:R-:W-:-:S02]  /*0c10*/  USHF.R.U64 UR19, UR10, UR15, UR6 ;  /* 0x0000000f0a137299 */ /* 0x000fc40008001206 */
[----:B------:R-:W-:Y:S01]  /*0c20*/  USHF.R.U32.HI UR10, URZ, UR15, UR6 ;  /* 0x0000000f3f0a7299 */ /* 0x000fe20008011606 */
[----:B0-----:R-:W-:Y:S01]  /*0c30*/  R2UR UR14, R0 ;  /* 0x00000000000e72ca */ /* 0x001fe200000e0000 */
[----:B------:R-:W-:Y:S01]  /*0c40*/  ULDC UR17, c[0x0][0x608] ;  /* 0x0001820000117ab9 */ /* 0x000fe20000000800 */
[----:B------:R-:W-:Y:S01]  /*0c50*/  ISETP.NE.AND.EX P0, PT, RZ, UR9, PT, P0 ;  /* 0x00000009ff007c0c */ /* 0x000fe2000bf05300 */
[----:B------:R-:W-:Y:S02]  /*0c60*/  USHF.R.U64 UR23, UR19, UR17, UR10 ;  /* 0x0000001113177299 */ /* 0x000fe4000800120a */
[----:B------:R-:W-:Y:S01]  /*0c70*/  USHF.R.U32.HI UR10, URZ, UR17, UR10 ;  /* 0x000000113f0a7299 */ /* 0x000fe2000801160a */
[----:B------:R-:W-:Y:S01]  /*0c80*/  UMOV UR16, 0x1 ;  /* 0x0000000100107882 */ /* 0x000fe20000000000 */
[----:B------:R-:W-:Y:S02]  /*0c90*/  UIADD3 UR12, -UR12, URZ, URZ ;  /* 0x0000003f0c0c7290 */ /* 0x000fe4000fffe13f */
[----:B------:R-:W-:-:S02]  /*0ca0*/  USHF.R.U64 UR24, UR23, UR21, UR10 ;  /* 0x0000001517187299 */ /* 0x000fc4000800120a */
[----:B------:R-:W-:Y:S01]  /*0cb0*/  USHF.L.U32 UR6, UR16, UR21, URZ ;  /* 0x0000001510067299 */ /* 0x000fe2000800063f */
[----:B------:R-:W-:Y:S01]  /*0cc0*/  ULDC UR13, c[0x0][0x144] ;  /* 0x00005100000d7ab9 */ /* 0x000fe20000000800 */
[----:B------:R-:W-:Y:S01]  /*0cd0*/  ULDC UR5, c[0x0][0x600] ;  /* 0x0001800000057ab9 */ /* 0x000fe20000000800 */
[----:B------:R-:W-:Y:S02]  /*0ce0*/  ULOP3.LUT UR16, URZ, UR11, URZ, 0x33, !UPT ;  /* 0x0000000b3f107292 */ /* 0x000fe4000f8e333f */
[----:B------:R-:W-:Y:S02]  /*0cf0*/  USHF.R.U32.HI UR11, URZ, UR21, UR10 ;  /* 0x000000153f0b7299 */ /* 0x000fe4000801160a */
[----:B------:R-:W-:Y:S02]  /*0d00*/  UIADD3 UR18, UR5, -0x1, URZ ;  /* 0xffffffff05127890 */ /* 0x000fe4000fffe03f */
[----:B------:R-:W-:Y:S02]  /*0d10*/  UIADD3 UR20, -UR14, URZ, URZ ;  /* 0x0000003f0e147290 */ /* 0x000fe4000fffe13f */
[----:B------:R-:W-:Y:S01]  /*0d20*/  UIMAD UR4, UR13, UR12, UR4 ;  /* 0x0000000c0d0472a4 */ /* 0x000fe2000f8e0204 */
[----:B------:R-:W-:Y:S01]  /*0d30*/  ULDC UR25, c[0x0][0x148] ;  /* 0x0000520000197ab9 */ /* 0x000fe20000000800 */
[----:B------:R-:W-:Y:S01]  /*0d40*/  ULDC UR21, c[0x0][0x648] ;  /* 0x0001920000157ab9 */ /* 0x000fe20000000800 */
[----:B------:R-:W-:Y:S01]  /*0d50*/  ULDC UR22, c[0x0][0x638] ;  /* 0x00018e0000167ab9 */ /* 0x000fe20000000800 */
[----:B------:R-:W-:Y:S01]  /*0d60*/  UMOV UR10, UR24 ;  /* 0x00000018000a7c82 */ /* 0x000fe20008000000 */
[----:B------:R-:W-:Y:S07]  /*0d70*/  @!P0 BRA `(.L_x_7) ;  /* 0x0000000000308947 */ /* 0x000fee0003800000 */
[----:B------:R-:W-:Y:S02]  /*0d80*/  ULDC UR14, c[0x0][0x64c] ;  /* 0x00019300000e7ab9 */ /* 0x000fe40000000800 */
        /* <DEDUP_REMOVED lines=8> */
[----:B------:R-:W-:-:S07]  /*0e10*/  UIMAD.WIDE.U32.X UR8, UR17, UR9, UR14, UP0 ;  /* 0x00000009110872a5 */ /* 0x000fce00080e040e */
[----:B------:R-:W-:Y:S01]  /*0e20*/  UMOV UR10, UR8 ;  /* 0x00000008000a7c82 */ /* 0x000fe20008000000 */
[----:B------:R-:W-:-:S05]  /*0e30*/  UMOV UR11, UR9 ;  /* 0x00000009000b7c82 */ /* 0x000fca0008000000 */
.L_x_7:
[----:B------:R-:W-:Y:S01]  /*0e40*/  UISETP.NE.AND UP0, UPT, UR46, URZ, UPT ;  /* 0x0000003f2e00728c */ /* 0x000fe2000bf05270 */
[----:B------:R-:W-:Y:S01]  /*0e50*/  IMAD.MOV.U32 R0, RZ, RZ, 0x1 ;  /* 0x00000001ff007424 */ /* 0x000fe200078e00ff */
[----:B------:R-:W-:Y:S02]  /*0e60*/  USHF.R.U64 UR8, UR10, UR21, UR11 ;  /* 0x000000150a087299 */ /* 0x000fe4000800120b */
[----:B------:R-:W-:Y:S02]  /*0e70*/  ULOP3.LUT UR16, UR23, UR16, URZ, 0xc0, !UPT ;  /* 0x0000001017107292 */ /* 0x000fe4000f8ec03f */
[----:B------:R-:W-:Y:S02]  /*0e80*/  ULOP3.LUT UR18, UR19, UR18, URZ, 0xc0, !UPT ;  /* 0x0000001213127292 */ /* 0x000fe4000f8ec03f */
[----:B------:R-:W-:-:S03]  /*0e90*/  UIMAD UR16, UR6, UR8, UR16 ;  /* 0x00000008061072a4 */ /* 0x000fc6000f8e0210 */
[----:B------:R-:W-:Y:S02]  /*0ea0*/  @UP0 UIMAD UR4, UR25, UR20, UR7 ;  /* 0x00000014190402a4 */ /* 0x000fe4000f8e0207 */
[----:B------:R-:W-:-:S04]  /*0eb0*/  UIADD3 UR7, -UR8, URZ, URZ ;  /* 0x0000003f08077290 */ /* 0x000fc8000fffe13f */
[----:B------:R-:W-:-:S03]  /*0ec0*/  UIMAD UR6, UR7, UR22, UR24 ;  /* 0x00000016070672a4 */ /* 0x000fc6000f8e0218 */
[----:B------:R-:W-:Y:S01]  /*0ed0*/  ULDC UR7, c[0x0][0x610] ;  /* 0x0001840000077ab9 */ /* 0x000fe20000000800 */
[----:B------:R-:W-:Y:S02]  /*0ee0*/  UIMAD UR6, UR6, UR5, UR18 ;  /* 0x00000005060672a4 */ /* 0x000fe4000f8e0212 */
[----:B------:R-:W-:-:S04]  /*0ef0*/  UIMAD UR4, UR16, UR7, UR4 ;  /* 0x00000007100472a4 */ /* 0x000fc8000f8e0204 */
[----:B------:R-:W-:Y:S02]  /*0f00*/  USEL UR41, UR6, UR4, !UP0 ;  /* 0x0000000406297287 */ /* 0x000fe4000c000000 */
[----:B------:R-:W-:-:S12]  /*0f10*/  USEL UR42, UR4, UR6, !UP0 ;  /* 0x00000006042a7287 */ /* 0x000fd8000c000000 */
.L_x_5:
[----:B------:R-:W-:-:S08]  /*0f20*/  NOP ;  /* 0x0000000000007918 */ /* 0x000fd00000000000 */
[----:B------:R-:W0:Y:S02]  /*0f30*/  USETMAXREG.TRY_ALLOC.CTAPOOL UP0, 0xf0 ;  /* 0x000000f0000079c8 */ /* 0x000e240008000600 */
[----:B0-----:R-:W-:-:S13]  /*0f40*/  PLOP3.LUT P0, PT, PT, PT, UP0, 0x80, 0x0 ;  /* 0x000000000000781c */ /* 0x001fda0003f0f008 */
[----:B------:R-:W-:Y:S05]  /*0f50*/  @!P0 BRA `(.L_x_5) ;  /* 0xfffffffc00f08947 */ /* 0x000fea000383ffff */
[----:B------:R-:W-:Y:S01]  /*0f60*/  ULDC.64 UR4, c[0x0][0x598] ;  /* 0x0001660000047ab9 */ /* 0x000fe20000000a00 */
[----:B------:R-:W-:Y:S01]  /*0f70*/  ULDC.64 UR36, c[0x0][0x208] ;  /* 0x0000820000247ab9 */ /* 0x000fe20000000a00 */
[----:B------:R-:W-:-:S04]  /*0f80*/  ISETP.NE.U32.AND P0, PT, RZ, UR4, PT ;  /* 0x00000004ff007c0c */ /* 0x000fc8000bf05070 */
[----:B------:R-:W-:-:S13]  /*0f90*/  ISETP.NE.AND.EX P0, PT, RZ, UR5, PT, P0 ;  /* 0x00000005ff007c0c */ /* 0x000fda000bf05300 */
[----:B------:R-:W-:Y:S05]  /*0fa0*/  @!P0 BRA `(.L_x_8) ;  /* 0x00000000001c8947 */ /* 0x000fea0003800000 */
[----:B------:R-:W0:Y:S02]  /*0fb0*/  LDC.64 R2, c[0x0][0x598] ;  /* 0x00016600ff027b82 */ /* 0x000e240000000a00 */
[----:B0-----:R-:W2:Y:S02]  /*0fc0*/  LDG.E.64 R2, desc[UR36][R2.64] ;  /* 0x0000002402027981 */ /* 0x001ea4000c1e1b00 */
[----:B--2---:R-:W-:-:S04]  /*0fd0*/  ISETP.NE.U32.AND P0, PT, R2, RZ, PT ;  /* 0x000000ff0200720c */ /* 0x004fc80003f05070 */
[----:B------:R-:W-:-:S13]  /*0fe0*/  ISETP.NE.AND.EX P0, PT, R3, RZ, PT, P0 ;  /* 0x000000ff0300720c */ /* 0x000fda0003f05300 */
[----:B------:R-:W-:Y:S05]  /*0ff0*/  @!P0 BRA `(.L_x_8) ;  /* 0x0000000000088947 */ /* 0x000fea0003800000 */
[----:B------:R0:W5:Y:S01]  /*1000*/  LD.E R2, desc[UR36][R2.64] ;  /* 0x0000002402027980 */ /* 0x000162000c101900 */
[----:B------:R-:W-:Y:S05]  /*1010*/  BRA `(.L_x_9) ;  /* 0x0000000000247947 */ /* 0x000fea0003800000 */
.L_x_8:
[----:B------:R-:W-:Y:S02]  /*1020*/  ULDC.64 UR4, c[0x0][0x588] ;  /* 0x0001620000047ab9 */ /* 0x000fe40000000a00 */
[----:B------:R-:W-:-:S04]  /*1030*/  ISETP.NE.U32.AND P0, PT, RZ, UR4, PT ;  /* 0x00000004ff007c0c */ /* 0x000fc8000bf05070 */
[----:B------:R-:W-:-:S13]  /*1040*/  ISETP.NE.AND.EX P0, PT, RZ, UR5, PT, P0 ;  /* 0x00000005ff007c0c */ /* 0x000fda000bf05300 */
[----:B------:R-:W-:Y:S05]  /*1050*/  @!P0 BRA `(.L_x_10) ;  /* 0x00000000000c8947 */ /* 0x000fea0003800000 */
[----:B------:R-:W0:Y:S02]  /*1060*/  LDC.64 R2, c[0x0][0x588] ;  /* 0x00016200ff027b82 */ /* 0x000e240000000a00 */
[----:B0-----:R1:W5:Y:S01]  /*1070*/  LDG.E R2, desc[UR36][R2.64] ;  /* 0x0000002402027981 */ /* 0x001362000c1e1900 */
[----:B------:R-:W-:Y:S05]  /*1080*/  BRA `(.L_x_9) ;  /* 0x0000000000087947 */ /* 0x000fea0003800000 */
.L_x_10:
[----:B------:R-:W-:Y:S02]  /*1090*/  ULDC UR4, c[0x0][0x580] ;  /* 0x0001600000047ab9 */ /* 0x000fe40000000800 */
[----:B------:R-:W-:-:S07]  /*10a0*/  IMAD.U32 R2, RZ, RZ, UR4 ;  /* 0x00000004ff027e24 */ /* 0x000fce000f8e00ff */
.L_x_9:
[----:B------:R-:W-:Y:S02]  /*10b0*/  ULDC.64 UR4, c[0x0][0x5a0] ;  /* 0x0001680000047ab9 */ /* 0x000fe40000000a00 */
[----:B------:R-:W-:-:S04]  /*10c0*/  ISETP.NE.U32.AND P0, PT, RZ, UR4, PT ;  /* 0x00000004ff007c0c */ /* 0x000fc8000bf05070 */
[----:B------:R-:W-:-:S13]  /*10d0*/  ISETP.NE.AND.EX P0, PT, RZ, UR5, PT, P0 ;  /* 0x00000005ff007c0c */ /* 0x000fda000bf05300 */
[----:B------:R-:W-:Y:S05]  /*10e0*/  @!P0 BRA `(.L_x_11) ;  /* 0x00000000001c8947 */ /* 0x000fea0003800000 */
[----:B------:R-:W2:Y:S02]  /*10f0*/  LDC.64 R4, c[0x0][0x5a0] ;  /* 0x00016800ff047b82 */ /* 0x000ea40000000a00 */
[----:B--2---:R-:W2:Y:S02]  /*1100*/  LDG.E.64 R4, desc[UR36][R4.64] ;  /* 0x0000002404047981 */ /* 0x004ea4000c1e1b00 */
[----:B--2---:R-:W-:-:S04]  /*1110*/  ISETP.NE.U32.AND P0, PT, R4, RZ, PT ;  /* 0x000000ff0400720c */ /* 0x004fc80003f05070 */
[----:B------:R-:W-:-:S13]  /*1120*/  ISETP.NE.AND.EX P0, PT, R5, RZ, PT, P0 ;  /* 0x000000ff0500720c */ /* 0x000fda0003f05300 */
[----:B------:R-:W-:Y:S05]  /*1130*/  @!P0 BRA `(.L_x_11) ;  /* 0x0000000000088947 */ /* 0x000fea0003800000 */
[----:B------:R2:W5:Y:S01]  /*1140*/  LD.E R16, desc[UR36][R4.64] ;  /* 0x0000002404107980 */ /* 0x000562000c101900 */
[----:B------:R-:W-:Y:S05]  /*1150*/  BRA `(.L_x_12) ;  /* 0x0000000000247947 */ /* 0x000fea0003800000 */
.L_x_11:
[----:B------:R-:W-:Y:S02]  /*1160*/  ULDC.64 UR4, c[0x0][0x590] ;  /* 0x0001640000047ab9 */ /* 0x000fe40000000a00 */
[----:B------:R-:W-:-:S04]  /*1170*/  ISETP.NE.U32.AND P0, PT, RZ, UR4, PT ;  /* 0x00000004ff007c0c */ /* 0x000fc8000bf05070 */
[----:B------:R-:W-:-:S13]  /*1180*/  ISETP.NE.AND.EX P0, PT, RZ, UR5, PT, P0 ;  /* 0x00000005ff007c0c */ /* 0x000fda000bf05300 */
[----:B------:R-:W-:Y:S05]  /*1190*/  @!P0 BRA `(.L_x_13) ;  /* 0x00000000000c8947 */ /* 0x000fea0003800000 */
[----:B------:R-:W2:Y:S02]  /*11a0*/  LDC.64 R16, c[0x0][0x590] ;  /* 0x00016400ff107b82 */ /* 0x000ea40000000a00 */
[----:B--2---:R3:W5:Y:S01]  /*11b0*/  LDG.E R16, desc[UR36][R16.64] ;  /* 0x0000002410107981 */ /* 0x004762000c1e1900 */
[----:B------:R-:W-:Y:S05]  /*11c0*/  BRA `(.L_x_12) ;  /* 0x0000000000087947 */ /* 0x000fea0003800000 */
.L_x_13:
[----:B------:R-:W-:Y:S02]  /*11d0*/  ULDC UR4, c[0x0][0x584] ;  /* 0x0001610000047ab9 */ /* 0x000fe40000000800 */
[----:B------:R-:W-:-:S07]  /*11e0*/  IMAD.U32 R16, RZ, RZ, UR4 ;  /* 0x00000004ff107e24 */ /* 0x000fce000f8e00ff */
.L_x_12:
[----:B------:R-:W-:-:S13]  /*11f0*/  LOP3.LUT P0, RZ, R0, 0xff, RZ, 0xc0, !PT ;  /* 0x000000ff00ff7812 */ /* 0x000fda000780c0ff */
[----:B------:R-:W-:Y:S05]  /*1200*/  @!P0 EXIT ;  /* 0x000000000000894d */ /* 0x000fea0003800000 */
[----:B------:R-:W-:Y:S01]  /*1210*/  ULDC UR4, c[0x0][0x28c] ;  /* 0x0000a30000047ab9 */ /* 0x000fe20000000800 */
[----:B------:R-:W-:Y:S01]  /*1220*/  UMOV UR39, URZ ;  /* 0x0000003f00277c82 */ /* 0x000fe20008000000 */
[----:B------:R-:W-:Y:S01]  /*1230*/  UIADD3 UR4, UR4, 0xf, URZ ;  /* 0x0000000f04047890 */ /* 0x000fe2000fffe03f */
[----:B------:R-:W-:-:S03]  /*1240*/  UMOV UR38, URZ ;  /* 0x0000003f00267c82 */ /* 0x000fc60008000000 */
[----:B------:R-:W-:-:S04]  /*1250*/  USHF.R.S32.HI UR5, URZ, 0x1f, UR4 ;  /* 0x0000001f3f057899 */ /* 0x000fc80008011404 */
[----:B------:R-:W-:-:S04]  /*1260*/  ULEA.HI UR5, UR5, UR4, URZ, 0x4 ;  /* 0x0000000405057291 */ /* 0x000fc8000f8f203f */
[----:B------:R-:W-:-:S12]  /*1270*/  USHF.R.S32.HI UR43, URZ, 0x4, UR5 ;  /* 0x000000043f2b7899 */ /* 0x000fd80008011405 */
.L_x_541:
[----:B------:R-:W4:Y:S01]  /*1280*/  S2R R0, SR_TID.X ;  /* 0x0000000000007919 */ /* 0x000f220000002100 */
[----:B------:R-:W0:Y:S01]  /*1290*/  S2UR UR6, SR_CgaCtaId ;  /* 0x00000000000679c3 */ /* 0x000e220000008800 */
[----:B------:R-:W-:Y:S02]  /*12a0*/  UMOV UR45, 0x400 ;  /* 0x00000400002d7882 */ /* 0x000fe40000000000 */
[----:B0-----:R-:W-:Y:S01]  /*12b0*/  ULEA UR45, UR6, UR45, 0x18 ;  /* 0x0000002d062d7291 */ /* 0x001fe2000f8ec03f */
[----:B----4-:R-:W-:-:S04]  /*12c0*/  LOP3.LUT R0, R0, 0x80, RZ, 0xc0, !PT ;  /* 0x0000008000007812 */ /* 0x010fc800078ec0ff */
[----:B------:R-:W-:-:S06]  /*12d0*/  SHF.R.U32.HI R0, RZ, 0x7, R0 ;  /* 0x00000007ff007819 */ /* 0x000fcc0000011600 */
[----:B------:R-:W0:Y:S02]  /*12e0*/  SHFL.IDX PT, R0, R0, RZ, 0x1f ;  /* 0x00001fff00007589 */ /* 0x000e2400000e0000 */
[----:B0-----:R-:W-:-:S13]  /*12f0*/  R2UR UR4, R0 ;  /* 0x00000000000472ca */ /* 0x001fda00000e0000 */
[----:B------:R-:W-:-:S04]  /*1300*/  ULEA.HI UR5, UR4, UR4, URZ, 0x1 ;  /* 0x0000000404057291 */ /* 0x000fc8000f8f083f */
[----:B------:R-:W-:-:S04]  /*1310*/  ULOP3.LUT UR5, UR5, 0x1ffffe, URZ, 0xc0, !UPT ;  /* 0x001ffffe05057892 */ /* 0x000fc8000f8ec03f */
[----:B------:R-:W-:-:S03]  /*1320*/  UIADD3 UR5, UR4, -UR5, URZ ;  /* 0x8000000504057290 */ /* 0x000fc6000fffe03f */
[----:B------:R-:W-:Y:S01]  /*1330*/  ULDC UR4, c[0x0][0x28c] ;  /* 0x0000a30000047ab9 */ /* 0x000fe20000000800 */
[----:B------:R-:W-:Y:S01]  /*1340*/  ULEA UR5, UR5, UR45, 0xb ;  /* 0x0000002d05057291 */ /* 0x000fe2000f8e583f */
[----:B------:R-:W-:-:S03]  /*1350*/  ISETP.LT.AND P0, PT, RZ, UR4, PT ;  /* 0x00000004ff007c0c */ /* 0x000fc6000bf01270 */
[----:B------:R-:W-:-:S04]  /*1360*/  UIADD3 UR5, UR5, 0x200, URZ ;  /* 0x0000020005057890 */ /* 0x000fc8000fffe03f */
[----:B------:R-:W-:-:S04]  /*1370*/  USHF.R.U32.HI UR5, URZ, 0x4, UR5 ;  /* 0x000000043f057899 */ /* 0x000fc80008011605 */
[----:B------:R-:W-:Y:S02]  /*1380*/  ULOP3.LUT UR47, UR5, 0x3fff, URZ, 0xc0, !UPT ;  /* 0x00003fff052f7892 */ /* 0x000fe4000f8ec03f */
[----:B-1-3--:R-:W-:Y:S10]  /*1390*/  @P0 BRA `(.L_x_14) ;  /* 0x0000000000400947 */ /* 0x00aff40003800000 */
[----:B------:R-:W-:Y:S01]  /*13a0*/  MOV R0, 0x0 ;  /* 0x0000000000007802 */ /* 0x000fe20000000f00 */
[----:B------:R-:W-:Y:S01]  /*13b0*/  ULDC.64 UR4, c[0x4][0x68] ;  /* 0x01001a0000047ab9 */ /* 0x000fe20000000a00 */
[----:B------:R-:W-:Y:S01]  /*13c0*/  ULDC.64 UR6, c[0x4][0x8] ;  /* 0x0100020000067ab9 */ /* 0x000fe20000000a00 */
[----:B--2---:R-:W-:Y:S01]  /*13d0*/  IMAD.U32 R4, RZ, RZ, UR4 ;  /* 0x00000004ff047e24 */ /* 0x004fe2000f8e00ff */
[----:B------:R0:W2:Y:S01]  /*13e0*/  LDC.64 R14, c[0x4][R0] ;  /* 0x01000000000e7b82 */ /* 0x0000a20000000a00 */
[----:B------:R-:W-:Y:S01]  /*13f0*/  IMAD.U32 R5, RZ, RZ, UR5 ;  /* 0x00000005ff057e24 */ /* 0x000fe2000f8e00ff */
[----:B------:R-:W-:Y:S01]  /*1400*/  ULDC.64 UR4, c[0x4][0x70] ;  /* 0x01001c0000047ab9 */ /* 0x000fe20000000a00 */
[----:B------:R-:W-:Y:S02]  /*1410*/  IMAD.U32 R10, RZ, RZ, UR6 ;  /* 0x00000006ff0a7e24 */ /* 0x000fe4000f8e00ff */
[----:B------:R-:W-:Y:S02]  /*1420*/  IMAD.U32 R6, RZ, RZ, UR4 ;  /* 0x00000004ff067e24 */ /* 0x000fe4000f8e00ff */
[----:B------:R-:W-:-:S02]  /*1430*/  IMAD.U32 R7, RZ, RZ, UR5 ;  /* 0x00000005ff077e24 */ /* 0x000fc4000f8e00ff */
[----:B------:R-:W-:Y:S02]  /*1440*/  IMAD.U32 R11, RZ, RZ, UR7 ;  /* 0x00000007ff0b7e24 */ /* 0x000fe4000f8e00ff */
[----:B------:R-:W-:Y:S02]  /*1450*/  IMAD.MOV.U32 R8, RZ, RZ, 0x1e1 ;  /* 0x000001e1ff087424 */ /* 0x000fe400078e00ff */
[----:B------:R-:W-:Y:S02]  /*1460*/  IMAD.MOV.U32 R12, RZ, RZ, 0x1 ;  /* 0x00000001ff0c7424 */ /* 0x000fe400078e00ff */
[----:B0-----:R-:W-:-:S07]  /*1470*/  IMAD.MOV.U32 R13, RZ, RZ, RZ ;  /* 0x000000ffff0d7224 */ /* 0x001fce00078e00ff */
[----:B------:R-:W-:-:S07]  /*1480*/  LEPC R20, `(.L_x_14) ;  /* 0x000000001014794e */ /* 0x000fce0000000000 */
[----:B-123-5:R-:W-:Y:S05]  /*1490*/  CALL.ABS.NOINC R14 ;  /* 0x000000000e007343 */ /* 0x02efea0003c00000 */
.L_x_14:
[----:B------:R-:W-:-:S06]  /*14a0*/  ULOP3.LUT UR4, UR40, 0x1, URZ, 0xfc, !UPT ;  /* 0x0000000128047892 */ /* 0x000fcc000f8efc3f */
[----:B------:R-:W-:-:S05]  /*14b0*/  IMAD.U32 R0, RZ, RZ, UR4 ;  /* 0x00000004ff007e24 */ /* 0x000fca000f8e00ff */
[----:B------:R-:W-:-:S13]  /*14c0*/  ISETP.NE.AND P0, PT, R0, 0x3, PT ;  /* 0x000000030000780c */ /* 0x000fda0003f05270 */
[----:B------:R-:W-:Y:S05]  /*14d0*/  @!P0 BRA `(.L_x_15) ;  /* 0x0000000000048947 */ /* 0x000fea0003800000 */
[----:B------:R-:W-:Y:S01]  /*14e0*/  BPT.TRAP 0x1 ;  /* 0x000000040000795c */ /* 0x000fe20000300000 */
.L_x_15:
[----:B-1----:R-:W-:Y:S02]  /*14f0*/  IMAD.U32 R3, RZ, RZ, UR38 ;  /* 0x00000026ff037e24 */ /* 0x002fe4000f8e00ff */
[----:B------:R-:W-:-:S03]  /*1500*/  IMAD.U32 R0, RZ, RZ, UR39 ;  /* 0x00000027ff007e24 */ /* 0x000fc6000f8e00ff */
[----:B------:R-:W-:Y:S02]  /*1510*/  LEA R3, R3, UR45, 0x3 ;  /* 0x0000002d03037c11 */ /* 0x000fe4000f8e18ff */
[----:B------:R-:W-:-:S04]  /*1520*/  SHF.L.U32 R0, R0, 0x1f, RZ ;  /* 0x0000001f00007819 */ /* 0x000fc800000006ff */
[----:B------:R0:W1:Y:S01]  /*1530*/  SYNCS.PHASECHK.TRANS64.TRYWAIT P1, [R3+URZ], R0 ;  /* 0x00000000030075a7 */ /* 0x000062000802017f */
[----:B------:R-:W-:Y:S05]  /*1540*/  @!P0 BRA `(.L_x_16) ;  /* 0x0000000000048947 */ /* 0x000fea0003800000 */
[----:B------:R-:W-:Y:S01]  /*1550*/  BPT.TRAP 0x1 ;  /* 0x000000040000795c */ /* 0x000fe20000300000 */
.L_x_16:
[----:B-1----:R-:W-:Y:S05]  /*1560*/  @P1 BRA `(.L_x_17) ;  /* 0x0000000000081947 */ /* 0x002fea0003800000 */
[----:B------:R-:W1:Y:S02]  /*1570*/  SYNCS.PHASECHK.TRANS64.TRYWAIT P1, [R3+URZ], R0 ;  /* 0x00000000030075a7 */ /* 0x000e64000802017f */
[----:B-1----:R-:W-:Y:S05]  /*1580*/  @!P1 BRA `(.L_x_18) ;  /* 0x00000144000c9947 */ /* 0x002fea0003800000 */
.L_x_17:
[----:B------:R-:W-:-:S04]  /*1590*/  UISETP.LT.AND UP0, UPT, UR43, 0x1, UPT ;  /* 0x000000012b00788c */ /* 0x000fc8000bf01270 */
[----:B------:R-:W-:-:S06]  /*15a0*/  USEL UR4, UR43, 0x1, UP0 ;  /* 0x000000012b047887 */ /* 0x000fcc0008000000 */
[----:B--2---:R-:W-:Y:S01]  /*15b0*/  IMAD.U32 R5, RZ, RZ, UR4 ;  /* 0x00000004ff057e24 */ /* 0x004fe2000f8e00ff */
[----:B------:R-:W-:Y:S05]  /*15c0*/  WARPSYNC.ALL ;  /* 0x0000000000007948 */ /* 0x000fea0003800000 */
[----:B------:R-:W-:-:S04]  /*15d0*/  IADD3 R5, -R5, UR43, RZ ;  /* 0x0000002b05057c10 */ /* 0x000fc8000fffe1ff */
[----:B------:R-:W-:Y:S01]  /*15e0*/  ISETP.GE.AND P1, PT, R5, 0x1, PT ;  /* 0x000000010500780c */ /* 0x000fe20003f26270 */
[----:B------:R-:W-:Y:S01]  /*15f0*/  UIADD3 UR4, UR45, 0x1c200, URZ ;  /* 0x0001c2002d047890 */ /* 0x000fe2000fffe03f */
[----:B------:R-:W-:Y:S01]  /*1600*/  WARPGROUP.ARRIVE ;  /* 0x00000000000079c5 */ /* 0x000fe20000000000 */
[----:B------:R-:W-:Y:S02]  /*1610*/  ULOP3.LUT UR47, UR47, 0x10000, URZ, 0xfc, !UPT ;  /* 0x000100002f2f7892 */ /* 0x000fe4000f8efc3f */
[----:B------:R-:W-:Y:S01]  /*1620*/  USHF.R.U32.HI UR4, URZ, 0x4, UR4 ;  /* 0x000000043f047899 */ /* 0x000fe20008011604 */
[----:B------:R-:W-:Y:S01]  /*1630*/  UMOV UR5, 0xc0000010 ;  /* 0xc000001000057882 */ /* 0x000fe20000000000 */
[----:B------:R-:W-:Y:S02]  /*1640*/  UMOV UR7, 0xc0000010 ;  /* 0xc000001000077882 */ /* 0x000fe40000000000 */
[----:B------:R-:W-:-:S04]  /*1650*/  ULOP3.LUT UR4, UR4, 0x3fff, URZ, 0xc0, !UPT ;  /* 0x00003fff04047892 */ /* 0x000fc8000f8ec03f */
[----:B------:R-:W-:Y:S02]  /*1660*/  ULOP3.LUT UR10, UR4, 0x10000, URZ, 0xfc, !UPT ;  /* 0x00010000040a7892 */ /* 0x000fe4000f8efc3f */
[----:B------:R-:W-:Y:S02]  /*1670*/  ULEA UR4, UR38, UR47, 0x9 ;  /* 0x0000002f26047291 */ /* 0x000fe4000f8e483f */
[----:B------:R-:W-:-:S09]  /*1680*/  ULEA UR6, UR38, UR10, 0x9 ;  /* 0x0000000a26067291 */ /* 0x000fd2000f8e483f */
[----:B------:R-:W-:Y:S01]  /*1690*/  HGMMA.64x256x16.F32 R24, gdesc[UR4], RZ, !UPT, gsb0 ;  /* 0x03e00000041879f0 */ /* 0x000fe2000c0008ff */
[----:B------:R-:W-:Y:S01]  /*16a0*/  UIADD3 UR4, UR4, 0x100, URZ ;  /* 0x0000010004047890 */ /* 0x000fe2000fffe03f */
[----:B------:R-:W-:Y:S01]  /*16b0*/  UMOV UR5, 0xc0000010 ;  /* 0xc000001000057882 */ /* 0x000fe20000000000 */
[----:B------:R-:W-:Y:S02]  /*16c0*/  WARPGROUP.DEPBAR.LE gsb0, 0x0 ;  /* 0x00008000000079c5 */ /* 0x000fe40000010000 */
[----:B------:R-:W-:Y:S04]  /*16d0*/  STL.64 [R1], R24 ;  /* 0x0000001801007387 */ /* 0x000fe80000100a00 */
[----:B------:R-:W-:Y:S04]  /*16e0*/  STL.64 [R1+0x8], R26 ;  /* 0x0000081a01007387 */ /* 0x000fe80000100a00 */
        /* <DEDUP_REMOVED lines=61> */
[----:B------:R2:W-:Y:S02]  /*1ac0*/  STL.64 [R1+0x1f8], R150 ;  /* 0x0001f89601007387 */ /* 0x0005e40000100a00 */
[----:B--2---:R-:W-:-:S06]  /*1ad0*/  WARPGROUP.ARRIVE ;  /* 0x00000000000079c5 */ /* 0x004fcc0000000000 */
[----:B------:R-:W-:Y:S03]  /*1ae0*/  HGMMA.64x256x16.F32 R24, gdesc[UR4], RZ, !UPT, gsb0 ;  /* 0x03e00000041879f0 */ /* 0x000fe6000c0008ff */
[----:B------:R-:W-:Y:S02]  /*1af0*/  WARPGROUP.DEPBAR.LE gsb0, 0x0 ;  /* 0x00008000000079c5 */ /* 0x000fe40000010000 */
[----:B------:R-:W-:Y:S05]  /*1b00*/  @!P1 BRA `(.L_x_19) ;  /* 0x0000000c00849947 */ /* 0x000fea0003800000 */
[----:B------:R-:W-:Y:S01]  /*1b10*/  UIADD3 UR4, UR38, 0x1, URZ ;  /* 0x0000000126047890 */ /* 0x000fe2000fffe03f */
[----:B01----:R-:W-:Y:S01]  /*1b20*/  IMAD.MOV.U32 R0, RZ, RZ, R5 ;  /* 0x000000ffff007224 */ /* 0x003fe200078e0005 */
[----:B------:R-:W-:Y:S02]  /*1b30*/  UMOV UR9, UR38 ;  /* 0x0000002600097c82 */ /* 0x000fe40008000000 */
[----:B------:R-:W-:-:S04]  /*1b40*/  UISETP.NE.AND UP0, UPT, UR4, 0xe, UPT ;  /* 0x0000000e0400788c */ /* 0x000fc8000bf05270 */
[----:B------:R-:W-:Y:S02]  /*1b50*/  USEL UR5, URZ, 0x1, UP0 ;  /* 0x000000013f057887 */ /* 0x000fe40008000000 */
[----:B------:R-:W-:Y:S02]  /*1b60*/  USEL UR8, UR4, URZ, UP0 ;  /* 0x0000003f04087287 */ /* 0x000fe40008000000 */
[----:B------:R-:W-:-:S06]  /*1b70*/  ULOP3.LUT UR5, UR39, UR5, URZ, 0x3c, !UPT ;  /* 0x0000000527057292 */ /* 0x000fcc000f8e3c3f */
[----:B------:R-:W-:-:S07]  /*1b80*/  IMAD.U32 R3, RZ, RZ, UR5 ;  /* 0x00000005ff037e24 */ /* 0x000fce000f8e00ff */
.L_x_26:
[----:B01---5:R-:W-:Y:S05]  /*1b90*/  @!P0 BRA `(.L_x_20) ;  /* 0x0000000000048947 */ /* 0x023fea0003800000 */
[----:B------:R-:W-:Y:S01]  /*1ba0*/  BPT.TRAP 0x1 ;  /* 0x000000040000795c */ /* 0x000fe20000300000 */
.L_x_20:
[----:B------:R-:W-:Y:S01]  /*1bb0*/  ULEA UR4, UR8, UR45, 0x3 ;  /* 0x0000002d08047291 */ /* 0x000fe2000f8e183f */
[----:B------:R-:W-:-:S08]  /*1bc0*/  SHF.L.U32 R4, R3, 0x1f, RZ ;  /* 0x0000001f03047819 */ /* 0x000fd000000006ff */
[----:B------:R0:W1:Y:S01]  /*1bd0*/  SYNCS.PHASECHK.TRANS64.TRYWAIT P1, [UR4], R4 ;  /* 0x00000004ff0075a7 */ /* 0x0000620008020144 */
[----:B------:R-:W-:Y:S05]  /*1be0*/  @!P0 BRA `(.L_x_21) ;  /* 0x0000000000048947 */ /* 0x000fea0003800000 */
[----:B------:R-:W-:Y:S01]  /*1bf0*/  BPT.TRAP 0x1 ;  /* 0x000000040000795c */ /* 0x000fe20000300000 */
.L_x_21:
[----:B-1----:R-:W-:Y:S05]  /*1c00*/  @P1 BRA `(.L_x_22) ;  /* 0x0000000000081947 */ /* 0x002fea0003800000 */
[----:B------:R-:W1:Y:S02]  /*1c10*/  SYNCS.PHASECHK.TRANS64.TRYWAIT P1, [UR4], R4 ;  /* 0x00000004ff0075a7 */ /* 0x000e640008020144 */
[----:B-1----:R-:W-:Y:S05]  /*1c20*/  @!P1 BRA `(.L_x_23) ;  /* 0x0000013c00789947 */ /* 0x002fea0003800000 */
.L_x_22:
[----:B------:R-:W-:Y:S04]  /*1c30*/  STL [R1+0x2b8], R160 ;  /* 0x0002b8a001007387 */ /* 0x000fe80000100800 */
        /* <DEDUP_REMOVED lines=21> */
[----:B------:R2:W-:Y:S04]  /*1d90*/  STL.64 [R1+0x208], R108 ;  /* 0x0002086c01007387 */ /* 0x0005e80000100a00 */
[----:B--2---:R-:W2:Y:S04]  /*1da0*/  LDL.LU.64 R108, [R1] ;  /* 0x00000000016c7983 */ /* 0x004ea80000300a00 */
[----:B------:R-:W2:Y:S04]  /*1db0*/  LDL.LU.64 R110, [R1+0x8] ;  /* 0x00000800016e7983 */ /* 0x000ea80000300a00 */
        /* <DEDUP_REMOVED lines=61> */
[----:B------:R-:W2:Y:S01]  /*2190*/  LDL.LU.64 R234, [R1+0x1f8] ;  /* 0x0001f80001ea7983 */ /* 0x000ea20000300a00 */
[----:B------:R-:W-:-:S02]  /*21a0*/  ULEA UR4, UR8, UR47, 0x9 ;  /* 0x0000002f08047291 */ /* 0x000fc4000f8e483f */
[----:B------:R-:W-:Y:S01]  /*21b0*/  ULEA UR6, UR8, UR10, 0x9 ;  /* 0x0000000a08067291 */ /* 0x000fe2000f8e483f */
[----:B------:R-:W-:Y:S01]  /*21c0*/  UMOV UR5, 0xc0000010 ;  /* 0xc000001000057882 */ /* 0x000fe20000000000 */
[----:B------:R-:W-:Y:S01]  /*21d0*/  UMOV UR7, 0xc0000010 ;  /* 0xc000001000077882 */ /* 0x000fe20000000000 */
[----:B--2---:R-:W-:-:S06]  /*21e0*/  WARPGROUP.ARRIVE ;  /* 0x00000000000079c5 */ /* 0x004fcc0000000000 */
[----:B------:R-:W-:Y:S03]  /*21f0*/  HGMMA.64x256x16.F32 R108, gdesc[UR4], R108, gsb0 ;  /* 0x03e00000046c79f0 */ /* 0x000fe6000800086c */
        /* <DEDUP_REMOVED lines=65> */
[----:B--2---:R4:W5:Y:S04]  /*2610*/  LDL.LU R160, [R1+0x2b8] ;  /* 0x0002b80001a07983 */ /* 0x0049680000300800 */
        /* <DEDUP_REMOVED lines=22> */
[----:B------:R-:W-:Y:S01]  /*2780*/  UIADD3 UR4, UR4, 0x100, URZ ;  /* 0x0000010004047890 */ /* 0x000fe2000fffe03f */
[----:B------:R-:W-:Y:S01]  /*2790*/  UMOV UR5, 0xc0000010 ;  /* 0xc000001000057882 */ /* 0x000fe20000000000 */
[----:B--2---:R-:W-:-:S07]  /*27a0*/  WARPGROUP.ARRIVE ;  /* 0x00000000000079c5 */ /* 0x004fce0000000000 */
[----:B------:R-:W-:Y:S03]  /*27b0*/  HGMMA.64x256x16.F32 R24, gdesc[UR4], R24, gsb0 ;  /* 0x03e00000041879f0 */ /* 0x000fe60008000818 */
[----:B------:R-:W-:Y:S02]  /*27c0*/  WARPGROUP.DEPBAR.LE gsb0, 0x0 ;  /* 0x00008000000079c5 */ /* 0x000fe40000010000 */
[----:B----4-:R-:W-:Y:S05]  /*27d0*/  @!P0 BRA `(.L_x_24) ;  /* 0x0000000000048947 */ /* 0x010fea0003800000 */
[----:B------:R-:W-:Y:S01]  /*27e0*/  BPT.TRAP 0x1 ;  /* 0x000000040000795c */ /* 0x000fe20000300000 */
.L_x_24:
[----:B------:R-:W-:Y:S02]  /*27f0*/  UISETP.GT.U32.AND UP0, UPT, UR40, 0x1, UPT ;  /* 0x000000012800788c */ /* 0x000fe4000bf04070 */
[----:B------:R-:W-:-:S04]  /*2800*/  ULEA UR4, UR9, UR45, 0x3 ;  /* 0x0000002d09047291 */ /* 0x000fc8000f8e183f */
[----:B------:R-:W-:Y:S01]  /*2810*/  UIADD3 UR4, UR4, 0x70, URZ ;  /* 0x0000007004047890 */ /* 0x000fe2000fffe03f */
[----:B------:R-:W-:-:S03]  /*2820*/  PLOP3.LUT P1, PT, PT, PT, UP0, 0x80, 0x0 ;  /* 0x000000000000781c */ /* 0x000fc60003f2f008 */
[----:B------:R-:W-:-:S09]  /*2830*/  UPRMT UR4, URZ, 0x654, UR4 ;  /* 0x000006543f047896 */ /* 0x000fd20008000004 */
[----:B------:R-:W-:Y:S01]  /*2840*/  SYNCS.ARRIVE.TRANS64.RED.A1T0 RZ, [UR4], RZ ;  /* 0x000000ffffff79a7 */ /* 0x000fe20008100404 */
[----:B------:R-:W-:Y:S05]  /*2850*/  @P1 BRA `(.L_x_25) ;  /* 0x0000000000041947 */ /* 0x000fea0003800000 */
[----:B------:R-:W-:Y:S01]  /*2860*/  BPT.TRAP 0x1 ;  /* 0x000000040000795c */ /* 0x000fe20000300000 */
.L_x_25:
[----:B------:R-:W-:Y:S01]  /*2870*/  UIADD3 UR8, UR8, 0x1, URZ ;  /* 0x0000000108087890 */ /* 0x000fe2000fffe03f */
[C---:B------:R-:W-:Y:S01]  /*2880*/  ISETP.GT.AND P1, PT, R0.reuse, 0x1, PT ;  /* 0x000000010000780c */ /* 0x040fe20003f24270 */
[----:B------:R-:W-:Y:S01]  /*2890*/  UIADD3 UR9, UR9, 0x1, URZ ;  /* 0x0000000109097890 */ /* 0x000fe2000fffe03f */
[----:B------:R-:W-:Y:S01]  /*28a0*/  VIADD R0, R0, 0xffffffff ;  /* 0xffffffff00007836 */ /* 0x000fe20000000000 */
[----:B------:R-:W-:Y:S02]  /*28b0*/  UISETP.NE.AND UP0, UPT, UR8, 0xe, UPT ;  /* 0x0000000e0800788c */ /* 0x000fe4000bf05270 */
[----:B------:R-:W-:Y:S02]  /*28c0*/  UISETP.NE.AND UP1, UPT, UR9, 0xe, UPT ;  /* 0x0000000e0900788c */ /* 0x000fe4000bf25270 */
[----:B------:R-:W-:Y:S02]  /*28d0*/  USEL UR4, URZ, 0x1, UP0 ;  /* 0x000000013f047887 */ /* 0x000fe40008000000 */
[----:B------:R-:W-:-:S02]  /*28e0*/  USEL UR8, UR8, URZ, UP0 ;  /* 0x0000003f08087287 */ /* 0x000fc40008000000 */
[----:B------:R-:W-:Y:S02]  /*28f0*/  USEL UR9, UR9, URZ, UP1 ;  /* 0x0000003f09097287 */ /* 0x000fe40008800000 */
[----:B------:R-:W-:Y:S01]  /*2900*/  LOP3.LUT R3, R3, UR4, RZ, 0x3c, !PT ;  /* 0x0000000403037c12 */ /* 0x000fe2000f8e3cff */
[----:B------:R-:W-:Y:S09]  /*2910*/  @P1 BRA `(.L_x_26) ;  /* 0xfffffff0009c1947 */ /* 0x000ff2000383ffff */
.L_x_19:
[----:B01----:R-:W0:Y:S02]  /*2920*/  LDC R0, c[0x0][0x28c] ;  /* 0x0000a300ff007b82 */ /* 0x003e240000000800 */
[----:B0-----:R-:W-:-:S13]  /*2930*/  ISETP.GE.AND P1, PT, R0, 0x1, PT ;  /* 0x000000010000780c */ /* 0x001fda0003f26270 */
[----:B------:R-:W-:Y:S05]  /*2940*/  @!P1 BRA `(.L_x_27) ;  /* 0x00000000003c9947 */ /* 0x000fea0003800000 */
[----:B------:R-:W-:Y:S05]  /*2950*/  @!P0 BRA `(.L_x_28) ;  /* 0x0000000000048947 */ /* 0x000fea0003800000 */
[----:B------:R-:W-:Y:S01]  /*2960*/  BPT.TRAP 0x1 ;  /* 0x000000040000795c */ /* 0x000fe20000300000 */
.L_x_28:
[----:B------:R-:W-:Y:S01]  /*2970*/  VIADD R0, R5, UR38 ;  /* 0x0000002605007c36 */ /* 0x000fe20008000000 */
[----:B------:R-:W-:-:S04]  /*2980*/  UISETP.GT.U32.AND UP0, UPT, UR40, 0x1, UPT ;  /* 0x000000012800788c */ /* 0x000fc8000bf04070 */
[----:B------:R-:W-:Y:S02]  /*2990*/  SHF.R.U32.HI R4, RZ, 0x1, R0 ;  /* 0x00000001ff047819 */ /* 0x000fe40000011600 */
[----:B------:R-:W-:-:S03]  /*29a0*/  PLOP3.LUT P0, PT, PT, PT, UP0, 0x80, 0x0 ;  /* 0x000000000000781c */ /* 0x000fc60003f0f008 */
[----:B------:R-:W-:-:S05]  /*29b0*/  IMAD.WIDE.U32 R4, R4, -0x6db6db6d, RZ ;  /* 0x9249249304047825 */ /* 0x000fca00078e00ff */
[----:B------:R-:W-:-:S05]  /*29c0*/  SHF.R.U32.HI R4, RZ, 0x2, R5 ;  /* 0x00000002ff047819 */ /* 0x000fca0000011605 */
[----:B------:R-:W-:-:S05]  /*29d0*/  IMAD R0, R4, -0xe, R0 ;  /* 0xfffffff204007824 */ /* 0x000fca00078e0200 */
[----:B------:R-:W-:-:S05]  /*29e0*/  LEA R0, R0, UR45, 0x3 ;  /* 0x0000002d00007c11 */ /* 0x000fca000f8e18ff */
[----:B------:R-:W-:-:S05]  /*29f0*/  VIADD R0, R0, 0x70 ;  /* 0x0000007000007836 */ /* 0x000fca0000000000 */
[----:B------:R-:W-:-:S04]  /*2a00*/  PRMT R0, RZ, 0x654, R0 ;  /* 0x00000654ff007816 */ /* 0x000fc80000000000 */
[----:B------:R0:W-:Y:S01]  /*2a10*/  SYNCS.ARRIVE.TRANS64.RED.A1T0 RZ, [R0+URZ], RZ ;  /* 0x000000ff00ff79a7 */ /* 0x0001e2000810043f */
[----:B------:R-:W-:Y:S05]  /*2a20*/  @P0 BRA `(.L_x_27) ;  /* 0x0000000000040947 */ /* 0x000fea0003800000 */
[----:B------:R-:W-:Y:S01]  /*2a30*/  BPT.TRAP 0x1 ;  /* 0x000000040000795c */ /* 0x000fe20000300000 */
.L_x_27:
[----:B------:R-:W1:Y:S01]  /*2a40*/  S2R R8, SR_TID.X ;  /* 0x0000000000087919 */ /* 0x000e620000002100 */
[----:B-----5:R-:W-:Y:S01]  /*2a50*/  LOP3.LUT R4, R160, 0x1, RZ, 0xc0, !PT ;  /* 0x00000001a0047812 */ /* 0x020fe200078ec0ff */
[----:B------:R-:W-:Y:S01]  /*2a60*/  IMAD.MOV.U32 R19, RZ, RZ, 0x6540 ;  /* 0x00006540ff137424 */ /* 0x000fe200078e00ff */
[----:B------:R-:W-:Y:S01]  /*2a70*/  USHF.R.S32.HI UR10, URZ, 0x1f, UR44 ;  /* 0x0000001f3f0a7899 */ /* 0x000fe2000801142c */
[----:B------:R-:W-:Y:S02]  /*2a80*/  ULDC.64 UR8, c[0x0][0x5d0] ;  /* 0x0001740000087ab9 */ /* 0x000fe40000000a00 */
[----:B------:R-:W-:Y:S01]  /*2a90*/  IMAD.SHL.U32 R3, R4, 0x40, RZ ;  /* 0x0000004004037824 */ /* 0x000fe200078e00ff */
[----:B------:R-:W-:Y:S01]  /*2aa0*/  ULDC UR5, c[0x0][0x288] ;  /* 0x0000a20000057ab9 */ /* 0x000fe20000000800 */
[----:B------:R-:W-:Y:S01]  /*2ab0*/  UIMAD.WIDE UR6, UR42, 0x100, URZ ;  /* 0x000001002a0678a5 */ /* 0x000fe2000f8e023f */
[----:B------:R-:W-:Y:S01]  /*2ac0*/  IMAD.U32 R6, RZ, RZ, UR8 ;  /* 0x00000008ff067e24 */ /* 0x000fe2000f8e00ff */
[----:B------:R-:W-:-:S02]  /*2ad0*/  UIMAD UR4, UR10, UR8, URZ ;  /* 0x000000080a0472a4 */ /* 0x000fc4000f8e023f */
[----:B------:R-:W-:Y:S01]  /*2ae0*/  USHF.L.U32 UR42, UR42, 0x8, URZ ;  /* 0x000000082a2a7899 */ /* 0x000fe2000800063f */
[----:B------:R-:W-:Y:S01]  /*2af0*/  ULDC UR8, c[0x0][0x284] ;  /* 0x0000a10000087ab9 */ /* 0x000fe20000000800 */
[----:B------:R-:W-:Y:S01]  /*2b00*/  UIADD3 UR38, UR43, UR38, URZ ;  /* 0x000000262b267290 */ /* 0x000fe2000fffe03f */
[----:B---3--:R-:W-:Y:S01]  /*2b10*/  IMAD.U32 R17, RZ, RZ, UR8 ;  /* 0x00000008ff117e24 */ /* 0x008fe2000f8e00ff */
[----:B------:R-:W-:Y:S02]  /*2b20*/  UIMAD UR4, UR44, UR9, UR4 ;  /* 0x000000092c0472a4 */ /* 0x000fe4000f8e0204 */
[----:B------:R-:W-:Y:S02]  /*2b30*/  UISETP.GT.U32.AND UP1, UPT, UR38, 0xd, UPT ;  /* 0x0000000d2600788c */ /* 0x000fe4000bf24070 */
[----:B------:R-:W-:Y:S02]  /*2b40*/  UISETP.GE.U32.AND UP2, UPT, UR43, 0xe, UPT ;  /* 0x0000000e2b00788c */ /* 0x000fe4000bf46070 */
[----:B------:R-:W-:Y:S01]  /*2b50*/  UISETP.LT.U32.AND UP1, UPT, UR43, 0xe, UP1 ;  /* 0x0000000e2b00788c */ /* 0x000fe20008f21070 */
[----:B-1----:R-:W-:Y:S01]  /*2b60*/  IMAD.SHL.U32 R18, R8, 0x2, RZ ;  /* 0x0000000208127824 */ /* 0x002fe200078e00ff */
[----:B0-----:R-:W-:-:S02]  /*2b70*/  SHF.R.U32.HI R0, RZ, 0x2, R8 ;  /* 0x00000002ff007819 */ /* 0x001fc40000011608 */
[----:B------:R-:W-:Y:S02]  /*2b80*/  LOP3.LUT R5, R8, 0x60, RZ, 0xc0, !PT ;  /* 0x0000006008057812 */ /* 0x000fe400078ec0ff */
[----:B------:R-:W-:Y:S02]  /*2b90*/  LOP3.LUT R18, R18, 0x6, RZ, 0xc0, !PT ;  /* 0x0000000612127812 */ /* 0x000fe400078ec0ff */
[----:B------:R-:W-:Y:S02]  /*2ba0*/  LOP3.LUT R0, R0, 0x7, RZ, 0xc0, !PT ;  /* 0x0000000700007812 */ /* 0x000fe400078ec0ff */
[----:B------:R-:W-:Y:S02]  /*2bb0*/  SHF.R.U32.HI R5, RZ, 0x1, R5 ;  /* 0x00000001ff057819 */ /* 0x000fe40000011605 */
[----:B------:R-:W-:Y:S01]  /*2bc0*/  PRMT R18, R18, R19, UR41 ;  /* 0x0000002912127e16 */ /* 0x000fe20008000013 */
[----:B------:R-:W-:Y:S01]  /*2bd0*/  USHF.L.U32 UR41, UR41, 0x8, URZ ;  /* 0x0000000829297899 */ /* 0x000fe2000800063f */
[----:B------:R-:W-:-:S02]  /*2be0*/  LOP3.LUT R3, R3, 0x40, R0, 0xe2, !PT ;  /* 0x0000004003037812 */ /* 0x000fc400078ee200 */
[----:B------:R-:W-:Y:S01]  /*2bf0*/  IADD3 R0, RZ, -R5, -R0 ;  /* 0x80000005ff007210 */ /* 0x000fe20007ffe800 */
[----:B------:R-:W-:Y:S01]  /*2c00*/  UISETP.GE.AND UP0, UPT, UR41, UR5, UPT ;  /* 0x000000052900728c */ /* 0x000fe2000bf06270 */
[----:B------:R-:W-:Y:S02]  /*2c10*/  SHF.R.S32.HI R19, RZ, 0x1f, R18 ;  /* 0x0000001fff137819 */ /* 0x000fe40000011412 */
[----:B------:R-:W-:Y:S01]  /*2c20*/  LOP3.LUT R3, R3, UR6, R5, 0xfe, !PT ;  /* 0x0000000603037c12 */ /* 0x000fe2000f8efe05 */
[----:B------:R-:W-:Y:S01]  /*2c30*/  IMAD R0, R4, -0x40, R0 ;  /* 0xffffffc004007824 */ /* 0x000fe200078e0200 */
[----:B------:R-:W-:Y:S01]  /*2c40*/  UISETP.GE.OR UP0, UPT, UR42, UR8, UP0 ;  /* 0x000000082a00728c */ /* 0x000fe20008706670 */
[----:B------:R-:W-:Y:S01]  /*2c50*/  IMAD.WIDE.U32 R6, R6, UR44, R18 ;  /* 0x0000002c06067c25 */ /* 0x000fe2000f8e0012 */
[----:B------:R-:W-:Y:S02]  /*2c60*/  USEL UR8, URZ, 0x1, !UP1 ;  /* 0x000000013f087887 */ /* 0x000fe4000c800000 */
[----:B------:R-:W-:Y:S01]  /*2c70*/  IADD3 R17, R17, -UR42, R0 ;  /* 0x8000002a11117c10 */ /* 0x000fe2000fffe000 */
[----:B------:R-:W-:Y:S01]  /*2c80*/  VIADD R7, R7, UR4 ;  /* 0x0000000407077c36 */ /* 0x000fe20008000000 */
[----:B------:R-:W-:Y:S01]  /*2c90*/  LOP3.LUT R0, R8, 0x3, RZ, 0xc0, !PT ;  /* 0x0000000308007812 */ /* 0x000fe200078ec0ff */
[----:B------:R-:W-:Y:S01]  /*2ca0*/  IMAD.MOV.U32 R4, RZ, RZ, -0x2 ;  /* 0xfffffffeff047424 */ /* 0x000fe200078e00ff */
[----:B------:R-:W-:Y:S01]  /*2cb0*/  USHF.R.U32.HI UR4, URZ, 0x1, UR38 ;  /* 0x000000013f047899 */ /* 0x000fe20008011626 */
[----:B------:R-:W-:Y:S01]  /*2cc0*/  PLOP3.LUT P0, PT, PT, PT, UP0, 0x80, 0x0 ;  /* 0x000000000000781c */ /* 0x000fe20003f0f008 */
[----:B------:R-:W-:Y:S01]  /*2cd0*/  ULOP3.LUT UR39, UR39, UR8, URZ, 0x3c, !UPT ;  /* 0x0000000827277292 */ /* 0x000fe2000f8e3c3f */
[----:B------:R-:W-:Y:S01]  /*2ce0*/  IMAD R0, R0, R4, UR5 ;  /* 0x0000000500007e24 */ /* 0x000fe2000f8e0204 */
[----:B------:R-:W-:Y:S01]  /*2cf0*/  UIMAD.WIDE.U32 UR4, UR4, -0x6db6db6d, URZ ;  /* 0x92492493040478a5 */ /* 0x000fe2000f8e003f */
[----:B------:R-:W-:-:S02]  /*2d00*/  UMOV UR42, 0xffffffff ;  /* 0xffffffff002a7882 */ /* 0x000fc40000000000 */
[----:B------:R-:W-:Y:S01]  /*2d10*/  VIADD R0, R0, -UR41 ;  /* 0x8000002900007c36 */ /* 0x000fe20008000000 */
[----:B------:R-:W-:-:S04]  /*2d20*/  USHF.R.U32.HI UR4, URZ, 0x2, UR5 ;  /* 0x000000023f047899 */ /* 0x000fc80008011605 */
[----:B------:R-:W-:Y:S02]  /*2d30*/  UIMAD UR38, UR4, -0xe, UR38 ;  /* 0xfffffff2042678a4 */ /* 0x000fe4000f8e0226 */
[----:B------:R-:W-:Y:S01]  /*2d40*/  @UP2 ULOP3.LUT UR39, UR39, 0x1, UR4, 0x78, !UPT ;  /* 0x0000000127272892 */ /* 0x000fe2000f8e7804 */
[----:B------:R-:W-:Y:S11]  /*2d50*/  @P0 BRA `(.L_x_29) ;  /* 0x0000010400d80947 */ /* 0x000ff60003800000 */
[----:B------:R-:W-:Y:S01]  /*2d60*/  FSETP.NEU.AND P0, PT, R16, RZ, PT ;  /* 0x000000ff1000720b */ /* 0x000fe20003f0d000 */
[----:B------:R-:W-:Y:S01]  /*2d70*/  ULDC.64 UR8, c[0x0][0x5c8] ;  /* 0x0001720000087ab9 */ /* 0x000fe20000000a00 */
[----:B------:R-:W-:Y:S01]  /*2d80*/  ISETP.GT.AND P3, PT, R17, RZ, PT ;  /* 0x000000ff1100720c */ /* 0x000fe20003f64270 */
[----:B------:R-:W-:Y:S01]  /*2d90*/  UIMAD UR4, UR7, UR8, URZ ;  /* 0x00000008070472a4 */ /* 0x000fe2000f8e023f */
[----:B------:R-:W-:Y:S01]  /*2da0*/  IMAD.U32 R10, RZ, RZ, UR9 ;  /* 0x00000009ff0a7e24 */ /* 0x000fe2000f8e00ff */
[----:B------:R-:W-:Y:S01]  /*2db0*/  BSSY B0, `(.L_x_29) ;  /* 0x0001070000007945 */ /* 0x000fe20003800000 */
[----:B------:R-:W-:Y:S01]  /*2dc0*/  IMAD.WIDE.U32 R6, R3, UR8, R6 ;  /* 0x0000000803067c25 */ /* 0x000fe2000f8e0006 */
[----:B------:R-:W-:-:S03]  /*2dd0*/  ISETP.GT.AND P1, PT, R0, RZ, P3 ;  /* 0x000000ff0000720c */ /* 0x000fc60001f24270 */
[----:B------:R-:W-:-:S04]  /*2de0*/  IMAD R10, R3, R10, UR4 ;  /* 0x00000004030a7e24 */ /* 0x000fc8000f8e020a */
[----:B------:R-:W-:Y:S01]  /*2df0*/  IMAD.IADD R10, R7, 0x1, R10 ;  /* 0x00000001070a7824 */ /* 0x000fe200078e020a */
[----:B------:R-:W-:Y:S06]  /*2e00*/  @!P0 BRA `(.L_x_30) ;  /* 0x000000b800108947 */ /* 0x000fec0003800000 */
[----:B------:R-:W0:Y:S01]  /*2e10*/  LDC.64 R22, c[0x0][0x5b8] ;  /* 0x00016e00ff167b82 */ /* 0x000e220000000a00 */
[----:B------:R-:W2:Y:S01]  /*2e20*/  LDL.LU R11, [R1] ;  /* 0x00000000010b7983 */ /* 0x000ea20000300800 */
[----:B------:R-:W-:-:S06]  /*2e30*/  ULDC.64 UR4, c[0x0][0x5c0] ;  /* 0x0001700000047ab9 */ /* 0x000fcc0000000a00 */
[----:B------:R-:W1:Y:S08]  /*2e40*/  LDC.64 R14, c[0x0][0x5b0] ;  /* 0x00016c00ff0e7b82 */ /* 0x000e700000000a00 */
[----:B------:R-:W3:Y:S01]  /*2e50*/  LDC.64 R12, c[0x0][0x5a8] ;  /* 0x00016a00ff0c7b82 */ /* 0x000ee20000000a00 */
[C---:B0-----:R-:W-:Y:S02]  /*2e60*/  IMAD R157, R22.reuse, UR10, RZ ;  /* 0x0000000a169d7c24 */ /* 0x041fe4000f8e02ff */
[----:B------:R-:W-:-:S04]  /*2e70*/  IMAD.WIDE.U32 R152, R22, UR44, R18 ;  /* 0x0000002c16987c25 */ /* 0x000fc8000f8e0012 */
[----:B------:R-:W-:Y:S02]  /*2e80*/  IMAD R157, R23, UR44, R157 ;  /* 0x0000002c179d7c24 */ /* 0x000fe4000f8e029d */
[----:B-1----:R-:W-:Y:S02]  /*2e90*/  IMAD R156, R14, UR7, RZ ;  /* 0x000000070e9c7c24 */ /* 0x002fe4000f8e02ff */
[----:B------:R-:W-:Y:S02]  /*2ea0*/  IMAD.IADD R21, R153, 0x1, R157 ;  /* 0x0000000199157824 */ /* 0x000fe400078e029d */
[----:B------:R-:W-:Y:S02]  /*2eb0*/  IMAD.MOV.U32 R20, RZ, RZ, R152 ;  /* 0x000000ffff147224 */ /* 0x000fe400078e0098 */
[C---:B------:R-:W-:Y:S02]  /*2ec0*/  IMAD R156, R3.reuse, R15, R156 ;  /* 0x0000000f039c7224 */ /* 0x040fe400078e029c */
[----:B------:R-:W-:-:S04]  /*2ed0*/  IMAD.WIDE.U32 R4, R3, R14, R20 ;  /* 0x0000000e03047225 */ /* 0x000fc800078e0014 */
[----:B------:R-:W-:Y:S01]  /*2ee0*/  IMAD.IADD R5, R5, 0x1, R156 ;  /* 0x0000000105057824 */ /* 0x000fe200078e029c */
[----:B---3--:R-:W-:-:S04]  /*2ef0*/  LEA R8, P0, R4, R12, 0x1 ;  /* 0x0000000c04087211 */ /* 0x008fc800078008ff */
[----:B------:R-:W-:-:S05]  /*2f00*/  LEA.HI.X R9, R4, R13, R5, 0x1, P0 ;  /* 0x0000000d04097211 */ /* 0x000fca00000f0c05 */
[----:B------:R-:W3:Y:S01]  /*2f10*/  @P1 LDG.E.LTC128B.U16 R23, desc[UR36][R8.64] ;  /* 0x0000002408171981 */ /* 0x000ee2000c1e1520 */
[----:B------:R-:W-:Y:S01]  /*2f20*/  BSSY B1, `(.L_x_31) ;  /* 0x0000011000017945 */ /* 0x000fe20003800000 */
[----:B---3--:R-:W-:-:S05]  /*2f30*/  HADD2.F32 R4, -RZ, R23.H0_H0 ;  /* 0x20000017ff047230 */ /* 0x008fca0000004100 */
[----:B------:R-:W-:-:S04]  /*2f40*/  FMUL R4, R4, R16 ;  /* 0x0000001004047220 */ /* 0x000fc80000400000 */
[----:B--2---:R-:W-:Y:S01]  /*2f50*/  FFMA R7, R11, R2, R4 ;  /* 0x000000020b077223 */ /* 0x004fe20000000004 */
[----:B------:R-:W-:-:S04]  /*2f60*/  LEA R4, P0, R6, UR4, 0x1 ;  /* 0x0000000406047c11 */ /* 0x000fc8000f8008ff */
[----:B------:R-:W-:Y:S02]  /*2f70*/  LEA.HI.X R5, R6, UR5, R10, 0x1, P0 ;  /* 0x0000000506057c11 */ /* 0x000fe400080f0c0a */
[----:B------:R-:W-:-:S05]  /*2f80*/  F2FP.F16.F32.PACK_AB R6, RZ, R7 ;  /* 0x00000007ff06723e */ /* 0x000fca00000000ff */
[----:B------:R0:W-:Y:S02]  /*2f90*/  @P1 STG.E.U16 desc[UR36][R4.64], R6 ;  /* 0x0000000604001986 */ /* 0x0001e4000c101524 */
[----:B0-----:R-:W-:-:S04]  /*2fa0*/  IMAD.WIDE.U32 R6, R3, R14, R18 ;  /* 0x0000000e03067225 */ /* 0x001fc800078e0012 */
[----:B------:R-:W-:Y:S02]  /*2fb0*/  IMAD.IADD R7, R156, 0x1, R7 ;  /* 0x000000019c077824 */ /* 0x000fe400078e0207 */
[----:B------:R-:W-:-:S04]  /*2fc0*/  IMAD.WIDE.U32 R6, R22, UR44, R6 ;  /* 0x0000002c16067c25 */ /* 0x000fc8000f8e0006 */
[----:B------:R-:W-:Y:S01]  /*2fd0*/  IMAD.IADD R7, R157, 0x1, R7 ;  /* 0x000000019d077824 */ /* 0x000fe200078e0207 */
[----:B------:R-:W-:-:S04]  /*2fe0*/  LEA R10, P0, R6, R12, 0x1 ;  /* 0x0000000c060a7211 */ /* 0x000fc800078008ff */
[----:B------:R-:W-:Y:S02]  /*2ff0*/  LEA.HI.X R11, R6, R13, R7, 0x1, P0 ;  /* 0x0000000d060b7211 */ /* 0x000fe400000f0c07 */
[----:B------:R-:W-:-:S13]  /*3000*/  ISETP.GT.AND P0, PT, R0, 0x1, P3 ;  /* 0x000000010000780c */ /* 0x000fda0001f04270 */
[----:B------:R-:W-:Y:S05]  /*3010*/  @!P0 BRA `(.L_x_32) ;  /* 0x0000000000048947 */ /* 0x000fea0003800000 */
[----:B------:R0:W5:Y:S02]  /*3020*/  LDG.E.LTC128B.U16 R23, desc[UR36][R10.64+0x2] ;  /* 0x000002240a177981 */ /* 0x000164000c1e1520 */
.L_x_32:
[----:B------:R-:W-:Y:S05]  /*3030*/  BSYNC B1 ;  /* 0x0000000000017941 */ /* 0x000fea0003800000 */
.L_x_31:
[----:B------:R-:W2:Y:S01]  /*3040*/  LDL.LU R7, [R1+0x4] ;  /* 0x0000040001077983 */ /* 0x000ea20000300800 */
[----:B-----5:R-:W-:Y:S01]  /*3050*/  HADD2.F32 R6, -RZ, R23.H0_H0 ;  /* 0x20000017ff067230 */ /* 0x020fe20000004100 */
[C---:B------:R-:W-:Y:S01]  /*3060*/  SHF.L.U64.HI R155, R14.reuse, 0x3, R15 ;  /* 0x000000030e9b7819 */ /* 0x040fe2000001020f */
[----:B------:R-:W-:Y:S01]  /*3070*/  IMAD.SHL.U32 R154, R14, 0x8, RZ ;  /* 0x000000080e9a7824 */ /* 0x000fe200078e00ff */
[----:B------:R-:W3:Y:S02]  /*3080*/  LDL.LU R158, [R1+0x8] ;  /* 0x00000800019e7983 */ /* 0x000ee40000300800 */
[----:B------:R-:W-:-:S04]  /*3090*/  FMUL R6, R6, R16 ;  /* 0x0000001006067220 */ /* 0x000fc80000400000 */
[----:B--2---:R-:W-:-:S05]  /*30a0*/  FFMA R6, R7, R2, R6 ;  /* 0x0000000207067223 */ /* 0x004fca0000000006 */
[----:B------:R-:W-:-:S05]  /*30b0*/  F2FP.F16.F32.PACK_AB R6, RZ, R6 ;  /* 0x00000006ff06723e */ /* 0x000fca00000000ff */
[----:B------:R1:W-:Y:S01]  /*30c0*/  @P0 STG.E.U16 desc[UR36][R4.64+0x2], R6 ;  /* 0x0000020604000986 */ /* 0x0003e2000c101524 */
[----:B------:R-:W-:-:S04]  /*30d0*/  ISETP.GT.AND P0, PT, R17, 0x8, PT ;  /* 0x000000081100780c */ /* 0x000fc80003f04270 */
[----:B------:R-:W-:Y:S01]  /*30e0*/  ISETP.GT.AND P1, PT, R0, RZ, P0 ;  /* 0x000000ff0000720c */ /* 0x000fe20000724270 */
[----:B-1----:R-:W-:-:S04]  /*30f0*/  IMAD.WIDE.U32 R6, R3, R14, R154 ;  /* 0x0000000e03067225 */ /* 0x002fc800078e009a */
[----:B------:R-:W-:Y:S01]  /*3100*/  IMAD.IADD R156, R156, 0x1, R7 ;  /* 0x000000019c9c7824 */ /* 0x000fe200078e0207 */
[----:B------:R-:W-:-:S05]  /*3110*/  IADD3 R7, P2, R152, R6, RZ ;  /* 0x0000000698077210 */ /* 0x000fca0007f5e0ff */
[----:B------:R-:W-:Y:S01]  /*3120*/  IMAD.X R9, R156, 0x1, R21, P2 ;  /* 0x000000019c097824 */ /* 0x000fe200010e0615 */
[----:B------:R-:W-:-:S04]  /*3130*/  LEA R8, P2, R7, R12, 0x1 ;  /* 0x0000000c07087211 */ /* 0x000fc800078408ff */
[----:B------:R-:W-:-:S05]  /*3140*/  LEA.HI.X R9, R7, R13, R9, 0x1, P2 ;  /* 0x0000000d07097211 */ /* 0x000fca00010f0c09 */
[----:B------:R1:W2:Y:S01]  /*3150*/  @P1 LDG.E.LTC128B.U16 R23, desc[UR36][R8.64] ;  /* 0x0000002408171981 */ /* 0x0002a2000c1e1520 */
[----:B------:R-:W-:Y:S01]  /*3160*/  IADD3 R6, P2, R18, R6, RZ ;  /* 0x0000000612067210 */ /* 0x000fe20007f5e0ff */
[----:B------:R-:W-:Y:S01]  /*3170*/  BSSY B1, `(.L_x_33) ;  /* 0x0000016000017945 */ /* 0x000fe20003800000 */
[----:B------:R-:W-:-:S03]  /*3180*/  ISETP.GT.AND P4, PT, R0, 0x1, P0 ;  /* 0x000000010000780c */ /* 0x000fc60000784270 */
[----:B------:R-:W-:Y:S02]  /*3190*/  IMAD.X R7, R19, 0x1, R156, P2 ;  /* 0x0000000113077824 */ /* 0x000fe400010e069c */
[----:B------:R-:W-:Y:S02]  /*31a0*/  IMAD.U32 R156, RZ, RZ, UR9 ;  /* 0x00000009ff9c7e24 */ /* 0x000fe4000f8e00ff */
[----:B------:R-:W-:-:S04]  /*31b0*/  IMAD.WIDE.U32 R6, R22, UR44, R6 ;  /* 0x0000002c16067c25 */ /* 0x000fc8000f8e0006 */
[----:B------:R-:W-:Y:S01]  /*31c0*/  IMAD.IADD R7, R157, 0x1, R7 ;  /* 0x000000019d077824 */ /* 0x000fe200078e0207 */
[----:B-1----:R-:W-:-:S04]  /*31d0*/  LEA R8, P2, R6, R12, 0x1 ;  /* 0x0000000c06087211 */ /* 0x002fc800078408ff */
[----:B------:R-:W-:Y:S01]  /*31e0*/  LEA.HI.X R9, R6, R13, R7, 0x1, P2 ;  /* 0x0000000d06097211 */ /* 0x000fe200010f0c07 */
[----:B--2---:R-:W-:-:S05]  /*31f0*/  HADD2.F32 R6, -RZ, R23.H0_H0 ;  /* 0x20000017ff067230 */ /* 0x004fca0000004100 */
[----:B------:R-:W-:-:S04]  /*3200*/  FMUL R6, R6, R16 ;  /* 0x0000001006067220 */ /* 0x000fc80000400000 */
[----:B---3--:R-:W-:Y:S01]  /*3210*/  FFMA R7, R158, R2, R6 ;  /* 0x000000029e077223 */ /* 0x008fe20000000006 */
[----:B------:R-:W-:Y:S02]  /*3220*/  IMAD.U32 R158, RZ, RZ, UR8 ;  /* 0x00000008ff9e7e24 */ /* 0x000fe4000f8e00ff */
[----:B------:R-:W-:Y:S02]  /*3230*/  IMAD.U32 R6, RZ, RZ, UR8 ;  /* 0x00000008ff067e24 */ /* 0x000fe4000f8e00ff */
[----:B------:R-:W-:Y:S01]  /*3240*/  IMAD.SHL.U32 R158, R158, 0x10, RZ ;  /* 0x000000109e9e7824 */ /* 0x000fe200078e00ff */
[----:B------:R-:W-:Y:S02]  /*3250*/  F2FP.F16.F32.PACK_AB R7, RZ, R7 ;  /* 0x00000007ff07723e */ /* 0x000fe400000000ff */
[----:B------:R-:W-:Y:S02]  /*3260*/  SHF.L.U64.HI R156, R6, 0x4, R156 ;  /* 0x00000004069c7819 */ /* 0x000fe4000001029c */
[----:B------:R-:W-:-:S02]  /*3270*/  IADD3 R6, P2, R158, R4, RZ ;  /* 0x000000049e067210 */ /* 0x000fc40007f5e0ff */
[----:B------:R-:W-:-:S03]  /*3280*/  PRMT R159, R7, 0x7610, R159 ;  /* 0x00007610079f7816 */ /* 0x000fc6000000009f */
[----:B------:R-:W-:-:S05]  /*3290*/  IMAD.X R7, R156, 0x1, R5, P2 ;  /* 0x000000019c077824 */ /* 0x000fca00010e0605 */
[----:B------:R1:W-:Y:S01]  /*32a0*/  @P1 STG.E.U16 desc[UR36][R6.64], R159 ;  /* 0x0000009f06001986 */ /* 0x0003e2000c101524 */
[----:B------:R-:W-:Y:S05]  /*32b0*/  @!P4 BRA `(.L_x_34) ;  /* 0x000000000004c947 */ /* 0x000fea0003800000 */
[----:B------:R2:W5:Y:S02]  /*32c0*/  LDG.E.LTC128B.U16 R23, desc[UR36][R8.64+0x2] ;  /* 0x0000022408177981 */ /* 0x000564000c1e1520 */
.L_x_34:
[----:B------:R-:W-:Y:S05]  /*32d0*/  BSYNC B1 ;  /* 0x0000000000017941 */ /* 0x000fea0003800000 */
.L_x_33:
[----:B------:R-:W3:Y:S01]  /*32e0*/  LDL.LU R161, [R1+0xc] ;  /* 0x00000c0001a17983 */ /* 0x000ee20000300800 */
[----:B-1---5:R-:W-:Y:S01]  /*32f0*/  HADD2.F32 R159, -RZ, R23.H0_H0 ;  /* 0x20000017ff9f7230 */ /* 0x022fe20000004100 */
[----:B------:R-:W-:Y:S01]  /*3300*/  ISETP.GT.AND P1, PT, R0, 0x8, P3 ;  /* 0x000000080000780c */ /* 0x000fe20001f24270 */
[----:B------:R-:W-:Y:S03]  /*3310*/  BSSY B1, `(.L_x_35) ;  /* 0x0000007000017945 */ /* 0x000fe60003800000 */
[----:B------:R-:W-:-:S04]  /*3320*/  FMUL R159, R159, R16 ;  /* 0x000000109f9f7220 */ /* 0x000fc80000400000 */
[----:B---3--:R-:W-:-:S05]  /*3330*/  FFMA R159, R161, R2, R159 ;  /* 0x00000002a19f7223 */ /* 0x008fca000000009f */
[----:B------:R-:W-:-:S05]  /*3340*/  F2FP.F16.F32.PACK_AB R159, RZ, R159 ;  /* 0x0000009fff9f723e */ /* 0x000fca00000000ff */
[----:B------:R1:W-:Y:S01]  /*3350*/  @P4 STG.E.U16 desc[UR36][R6.64+0x2], R159 ;  /* 0x0000029f06004986 */ /* 0x0003e2000c101524 */
[----:B------:R-:W-:Y:S05]  /*3360*/  @!P1 BRA `(.L_x_36) ;  /* 0x0000000000049947 */ /* 0x000fea0003800000 */
[----:B------:R3:W5:Y:S02]  /*3370*/  LDG.E.LTC128B.U16 R23, desc[UR36][R10.64+0x10] ;  /* 0x000010240a177981 */ /* 0x000764000c1e1520 */
.L_x_36:
[----:B------:R-:W-:Y:S05]  /*3380*/  BSYNC B1 ;  /* 0x0000000000017941 */ /* 0x000fea0003800000 */
.L_x_35:
[----:B------:R-:W4:Y:S01]  /*3390*/  LDL.LU R161, [R1+0x10] ;  /* 0x0000100001a17983 */ /* 0x000f220000300800 */
[----:B-1---5:R-:W-:Y:S01]  /*33a0*/  HADD2.F32 R159, -RZ, R23.H0_H0 ;  /* 0x20000017ff9f7230 */ /* 0x022fe20000004100 */
[----:B------:R-:W-:Y:S01]  /*33b0*/  ISETP.GT.AND P2, PT, R0, 0x9, P3 ;  /* 0x000000090000780c */ /* 0x000fe20001f44270 */
[----:B------:R-:W-:Y:S03]  /*33c0*/  BSSY B1, `(.L_x_37) ;  /* 0x0000007000017945 */ /* 0x000fe60003800000 */
[----:B------:R-:W-:-:S04]  /*33d0*/  FMUL R159, R159, R16 ;  /* 0x000000109f9f7220 */ /* 0x000fc80000400000 */
[----:B----4-:R-:W-:-:S05]  /*33e0*/  FFMA R159, R161, R2, R159 ;  /* 0x00000002a19f7223 */ /* 0x010fca000000009f */
[----:B------:R-:W-:-:S05]  /*33f0*/  F2FP.F16.F32.PACK_AB R159, RZ, R159 ;  /* 0x0000009fff9f723e */ /* 0x000fca00000000ff */
[----:B------:R1:W-:Y:S01]  /*3400*/  @P1 STG.E.U16 desc[UR36][R4.64+0x10], R159 ;  /* 0x0000109f04001986 */ /* 0x0003e2000c101524 */
[----:B------:R-:W-:Y:S05]  /*3410*/  @!P2 BRA `(.L_x_38) ;  /* 0x000000000004a947 */ /* 0x000fea0003800000 */
[----:B------:R4:W5:Y:S02]  /*3420*/  LDG.E.LTC128B.U16 R23, desc[UR36][R10.64+0x12] ;  /* 0x000012240a177981 */ /* 0x000964000c1e1520 */
.L_x_38:
[----:B------:R-:W-:Y:S05]  /*3430*/  BSYNC B1 ;  /* 0x0000000000017941 */ /* 0x000fea0003800000 */
.L_x_37:
[----:B------:R-:W2:Y:S01]  /*3440*/  LDL.LU R161, [R1+0x14] ;  /* 0x0000140001a17983 */ /* 0x000ea20000300800 */
[----:B-1---5:R-:W-:Y:S01]  /*3450*/  HADD2.F32 R159, -RZ, R23.H0_H0 ;  /* 0x20000017ff9f7230 */ /* 0x022fe20000004100 */
[----:B------:R-:W-:Y:S01]  /*3460*/  ISETP.GT.AND P1, PT, R0, 0x8, P0 ;  /* 0x000000080000780c */ /* 0x000fe20000724270 */
[----:B------:R-:W-:Y:S03]  /*3470*/  BSSY B1, `(.L_x_39) ;  /* 0x0000007000017945 */ /* 0x000fe60003800000 */
[----:B------:R-:W-:-:S04]  /*3480*/  FMUL R159, R159, R16 ;  /* 0x000000109f9f7220 */ /* 0x000fc80000400000 */
[----:B--2---:R-:W-:-:S05]  /*3490*/  FFMA R159, R161, R2, R159 ;  /* 0x00000002a19f7223 */ /* 0x004fca000000009f */
[----:B------:R-:W-:-:S05]  /*34a0*/  F2FP.F16.F32.PACK_AB R159, RZ, R159 ;  /* 0x0000009fff9f723e */ /* 0x000fca00000000ff */
[----:B------:R1:W-:Y:S01]  /*34b0*/  @P2 STG.E.U16 desc[UR36][R4.64+0x12], R159 ;  /* 0x0000129f04002986 */ /* 0x0003e2000c101524 */
[----:B------:R-:W-:Y:S05]  /*34c0*/  @!P1 BRA `(.L_x_40) ;  /* 0x0000000000049947 */ /* 0x000fea0003800000 */
[----:B------:R2:W5:Y:S02]  /*34d0*/  LDG.E.LTC128B.U16 R23, desc[UR36][R8.64+0x10] ;  /* 0x0000102408177981 */ /* 0x000564000c1e1520 */
.L_x_40:
[----:B------:R-:W-:Y:S05]  /*34e0*/  BSYNC B1 ;  /* 0x0000000000017941 */ /* 0x000fea0003800000 */
.L_x_39:
        /* <DEDUP_REMOVED lines=10> */
.L_x_42:
[----:B------:R-:W-:Y:S05]  /*3590*/  BSYNC B1 ;  /* 0x0000000000017941 */ /* 0x000fea0003800000 */
.L_x_41:
        /* <DEDUP_REMOVED lines=10> */
.L_x_44:
[----:B------:R-:W-:Y:S05]  /*3640*/  BSYNC B1 ;  /* 0x0000000000017941 */ /* 0x000fea0003800000 */
.L_x_43:
        /* <DEDUP_REMOVED lines=10> */
.L_x_46:
[----:B------:R-:W-:Y:S05]  /*36f0*/  BSYNC B1 ;  /* 0x0000000000017941 */ /* 0x000fea0003800000 */
.L_x_45:
        /* <DEDUP_REMOVED lines=10> */
.L_x_48:
[----:B------:R-:W-:Y:S05]  /*37a0*/  BSYNC B1 ;  /* 0x0000000000017941 */ /* 0x000fea0003800000 */
.L_x_47:
        /* <DEDUP_REMOVED lines=10> */
.L_x_50:
[----:B------:R-:W-:Y:S05]  /*3850*/  BSYNC B1 ;  /* 0x0000000000017941 */ /* 0x000fea0003800000 */
.L_x_49:
        /* <DEDUP_REMOVED lines=10> */
.L_x_52:
[----:B------:R-:W-:Y:S05]  /*3900*/  BSYNC B1 ;  /* 0x0000000000017941 */ /* 0x000fea0003800000 */
.L_x_51:
        /* <DEDUP_REMOVED lines=10> */
.L_x_54:
[----:B------:R-:W-:Y:S05]  /*39b0*/  BSYNC B1 ;  /* 0x0000000000017941 */ /* 0x000fea0003800000 */
.L_x_53:
        /* <DEDUP_REMOVED lines=10> */
.L_x_56:
[----:B------:R-:W-:Y:S05]  /*3a60*/  BSYNC B1 ;  /* 0x0000000000017941 */ /* 0x000fea0003800000 */
.L_x_55:
        /* <DEDUP_REMOVED lines=10> */
.L_x_58:
[----:B------:R-:W-:Y:S05]  /*3b10*/  BSYNC B1 ;  /* 0x0000000000017941 */ /* 0x000fea0003800000 */
.L_x_57:
        /* <DEDUP_REMOVED lines=10> */
.L_x_60:
[----:B------:R-:W-:Y:S05]  /*3bc0*/  BSYNC B1 ;  /* 0x0000000000017941 */ /* 0x000fea0003800000 */
.L_x_59:
        /* <DEDUP_REMOVED lines=10> */
.L_x_62:
[----:B------:R-:W-:Y:S05]  /*3c70*/  BSYNC B1 ;  /* 0x0000000000017941 */ /* 0x000fea0003800000 */
.L_x_61:
        /* <DEDUP_REMOVED lines=10> */
.L_x_64:
[----:B------:R-:W-:Y:S05]  /*3d20*/  BSYNC B1 ;  /* 0x0000000000017941 */ /* 0x000fea0003800000 */
.L_x_63:
        /* <DEDUP_REMOVED lines=10> */
.L_x_66:
[----:B------:R-:W-:Y:S05]  /*3dd0*/  BSYNC B1 ;  /* 0x0000000000017941 */ /* 0x000fea0003800000 */
.L_x_65:
        /* <DEDUP_REMOVED lines=10> */
.L_x_68:
[----:B------:R-:W-:Y:S05]  /*3e80*/  BSYNC B1 ;  /* 0x0000000000017941 */ /* 0x000fea0003800000 */
.L_x_67:
        /* <DEDUP_REMOVED lines=10> */
.L_x_70:
[----:B------:R-:W-:Y:S05]  /*3f30*/  BSYNC B1 ;  /* 0x0000000000017941 */ /* 0x000fea0003800000 */
.L_x_69:
        /* <DEDUP_REMOVED lines=10> */
.L_x_72:
[----:B------:R-:W-:Y:S05]  /*3fe0*/  BSYNC B1 ;  /* 0x0000000000017941 */ /* 0x000fea0003800000 */
.L_x_71:
        /* <DEDUP_REMOVED lines=10> */
.L_x_74:
[----:B------:R-:W-:Y:S05]  /*4090*/  BSYNC B1 ;  /* 0x0000000000017941 */ /* 0x000fea0003800000 */
.L_x_73:
        /* <DEDUP_REMOVED lines=10> */
.L_x_76:
[----:B------:R-:W-:Y:S05]  /*4140*/  BSYNC B1 ;  /* 0x0000000000017941 */ /* 0x000fea0003800000 */
.L_x_75:
        /* <DEDUP_REMOVED lines=10> */
.L_x_78:
[----:B------:R-:W-:Y:S05]  /*41f0*/  BSYNC B1 ;  /* 0x0000000000017941 */ /* 0x000fea0003800000 */
.L_x_77:
        /* <DEDUP_REMOVED lines=10> */
.L_x_80:
[----:B------:R-:W-:Y:S05]  /*42a0*/  BSYNC B1 ;  /* 0x0000000000017941 */ /* 0x000fea0003800000 */
.L_x_79:
        /* <DEDUP_REMOVED lines=10> */
.L_x_82:
[----:B------:R-:W-:Y:S05]  /*4350*/  BSYNC B1 ;  /* 0x0000000000017941 */ /* 0x000fea0003800000 */
.L_x_81:
        /* <DEDUP_REMOVED lines=10> */
.L_x_84:
[----:B------:R-:W-:Y:S05]  /*4400*/  BSYNC B1 ;  /* 0x0000000000017941 */ /* 0x000fea0003800000 */
.L_x_83:
        /* <DEDUP_REMOVED lines=10> */
.L_x_86:
[----:B------:R-:W-:Y:S05]  /*44b0*/  BSYNC B1 ;  /* 0x0000000000017941 */ /* 0x000fea0003800000 */
.L_x_85:
        /* <DEDUP_REMOVED lines=10> */
.L_x_88:
[----:B------:R-:W-:Y:S05]  /*4560*/  BSYNC B1 ;  /* 0x0000000000017941 */ /* 0x000fea0003800000 */
.L_x_87:
        /* <DEDUP_REMOVED lines=10> */
.L_x_90:
[----:B------:R-:W-:Y:S05]  /*4610*/  BSYNC B1 ;  /* 0x0000000000017941 */ /* 0x000fea0003800000 */
.L_x_89:
        /* <DEDUP_REMOVED lines=10> */
.L_x_92:
[----:B------:R-:W-:Y:S05]  /*46c0*/  BSYNC B1 ;  /* 0x0000000000017941 */ /* 0x000fea0003800000 */
.L_x_91:
        /* <DEDUP_REMOVED lines=10> */
.L_x_94:
[----:B------:R-:W-:Y:S05]  /*4770*/  BSYNC B1 ;  /* 0x0000000000017941 */ /* 0x000fea0003800000 */
.L_x_93:
        /* <DEDUP_REMOVED lines=10> */
.L_x_96:
[----:B------:R-:W-:Y:S05]  /*4820*/  BSYNC B1 ;  /* 0x0000000000017941 */ /* 0x000fea0003800000 */
.L_x_95:
        /* <DEDUP_REMOVED lines=10> */
.L_x_98:
[----:B------:R-:W-:Y:S05]  /*48d0*/  BSYNC B1 ;  /* 0x0000000000017941 */ /* 0x000fea0003800000 */
.L_x_97:
        /* <DEDUP_REMOVED lines=10> */
.L_x_100:
[----:B------:R-:W-:Y:S05]  /*4980*/  BSYNC B1 ;  /* 0x0000000000017941 */ /* 0x000fea0003800000 */
.L_x_99:
        /* <DEDUP_REMOVED lines=10> */
.L_x_102:
[----:B------:R-:W-:Y:S05]  /*4a30*/  BSYNC B1 ;  /* 0x0000000000017941 */ /* 0x000fea0003800000 */
.L_x_101:
        /* <DEDUP_REMOVED lines=10> */
.L_x_104:
[----:B------:R-:W-:Y:S05]  /*4ae0*/  BSYNC B1 ;  /* 0x0000000000017941 */ /* 0x000fea0003800000 */
.L_x_103:
        /* <DEDUP_REMOVED lines=10> */
.L_x_106:
[----:B------:R-:W-:Y:S05]  /*4b90*/  BSYNC B1 ;  /* 0x0000000000017941 */ /* 0x000fea0003800000 */
.L_x_105:
        /* <DEDUP_REMOVED lines=10> */
.L_x_108:
[----:B------:R-:W-:Y:S05]  /*4c40*/  BSYNC B1 ;  /* 0x0000000000017941 */ /* 0x000fea0003800000 */
.L_x_107:
        /* <DEDUP_REMOVED lines=10> */
.L_x_110:
[----:B------:R-:W-:Y:S05]  /*4cf0*/  BSYNC B1 ;  /* 0x0000000000017941 */ /* 0x000fea0003800000 */
.L_x_109:
        /* <DEDUP_REMOVED lines=10> */
.L_x_112:
[----:B------:R-:W-:Y:S05]  /*4da0*/  BSYNC B1 ;  /* 0x0000000000017941 */ /* 0x000fea0003800000 */
.L_x_111:
        /* <DEDUP_REMOVED lines=10> */
.L_x_114:
[----:B------:R-:W-:Y:S05]  /*4e50*/  BSYNC B1 ;  /* 0x0000000000017941 */ /* 0x000fea0003800000 */
.L_x_113:
        /* <DEDUP_REMOVED lines=10> */
.L_x_116:
[----:B------:R-:W-:Y:S05]  /*4f00*/  BSYNC B1 ;  /* 0x0000000000017941 */ /* 0x000fea0003800000 */
.L_x_115:
        /* <DEDUP_REMOVED lines=10> */
.L_x_118:
[----:B------:R-:W-:Y:S05]  /*4fb0*/  BSYNC B1 ;  /* 0x0000000000017941 */ /* 0x000fea0003800000 */
.L_x_117:
        /* <DEDUP_REMOVED lines=10> */
.L_x_120:
[----:B------:R-:W-:Y:S05]  /*5060*/  BSYNC B1 ;  /* 0x0000000000017941 */ /* 0x000fea0003800000 */
.L_x_119:
        /* <DEDUP_REMOVED lines=10> */
.L_x_122:
[----:B------:R-:W-:Y:S05]  /*5110*/  BSYNC B1 ;  /* 0x0000000000017941 */ /* 0x000fea0003800000 */
.L_x_121:
        /* <DEDUP_REMOVED lines=10> */
.L_x_124:
[----:B------:R-:W-:Y:S05]  /*51c0*/  BSYNC B1 ;  /* 0x0000000000017941 */ /* 0x000fea0003800000 */
.L_x_123:
        /* <DEDUP_REMOVED lines=10> */
.L_x_126:
[----:B------:R-:W-:Y:S05]  /*5270*/  BSYNC B1 ;  /* 0x0000000000017941 */ /* 0x000fea0003800000 */
.L_x_125:
        /* <DEDUP_REMOVED lines=10> */
.L_x_128:
[----:B------:R-:W-:Y:S05]  /*5320*/  BSYNC B1 ;  /* 0x0000000000017941 */ /* 0x000fea0003800000 */
.L_x_127:
        /* <DEDUP_REMOVED lines=10> */
.L_x_130:
[----:B------:R-:W-:Y:S05]  /*53d0*/  BSYNC B1 ;  /* 0x0000000000017941 */ /* 0x000fea0003800000 */
.L_x_129:
        /* <DEDUP_REMOVED lines=10> */
.L_x_132:
[----:B------:R-:W-:Y:S05]  /*5480*/  BSYNC B1 ;  /* 0x0000000000017941 */ /* 0x000fea0003800000 */
.L_x_131:
        /* <DEDUP_REMOVED lines=10> */
.L_x_134:
[----:B------:R-:W-:Y:S05]  /*5530*/  BSYNC B1 ;  /* 0x0000000000017941 */ /* 0x000fea0003800000 */
.L_x_133:
        /* <DEDUP_REMOVED lines=10> */
.L_x_136:
[----:B------:R-:W-:Y:S05]  /*55e0*/  BSYNC B1 ;  /* 0x0000000000017941 */ /* 0x000fea0003800000 */
.L_x_135:
        /* <DEDUP_REMOVED lines=10> */
.L_x_138:
[----:B------:R-:W-:Y:S05]  /*5690*/  BSYNC B1 ;  /* 0x0000000000017941 */ /* 0x000fea0003800000 */
.L_x_137:
        /* <DEDUP_REMOVED lines=10> */
.L_x_140:
[----:B------:R-:W-:Y:S05]  /*5740*/  BSYNC B1 ;  /* 0x0000000000017941 */ /* 0x000fea0003800000 */
.L_x_139:
        /* <DEDUP_REMOVED lines=10> */
.L_x_142:
[----:B------:R-:W-:Y:S05]  /*57f0*/  BSYNC B1 ;  /* 0x0000000000017941 */ /* 0x000fea0003800000 */
.L_x_141:
        /* <DEDUP_REMOVED lines=10> */
.L_x_144:
[----:B------:R-:W-:Y:S05]  /*58a0*/  BSYNC B1 ;  /* 0x0000000000017941 */ /* 0x000fea0003800000 */
.L_x_143:
        /* <DEDUP_REMOVED lines=10> */
.L_x_146:
[----:B------:R-:W-:Y:S05]  /*5950*/  BSYNC B1 ;  /* 0x0000000000017941 */ /* 0x000fea0003800000 */
.L_x_145:
        /* <DEDUP_REMOVED lines=10> */
.L_x_148:
[----:B------:R-:W-:Y:S05]  /*5a00*/  BSYNC B1 ;  /* 0x0000000000017941 */ /* 0x000fea0003800000 */
.L_x_147:
        /* <DEDUP_REMOVED lines=10> */
.L_x_150:
[----:B------:R-:W-:Y:S05]  /*5ab0*/  BSYNC B1 ;  /* 0x0000000000017941 */ /* 0x000fea0003800000 */
.L_x_149:
        /* <DEDUP_REMOVED lines=10> */
.L_x_152:
[----:B------:R-:W-:Y:S05]  /*5b60*/  BSYNC B1 ;  /* 0x0000000000017941 */ /* 0x000fea0003800000 */
.L_x_151:
        /* <DEDUP_REMOVED lines=10> */
.L_x_154:
[----:B------:R-:W-:Y:S05]  /*5c10*/  BSYNC B1 ;  /* 0x0000000000017941 */ /* 0x000fea0003800000 */
.L_x_153:
        /* <DEDUP_REMOVED lines=10> */
.L_x_156:
[----:B------:R-:W-:Y:S05]  /*5cc0*/  BSYNC B1 ;  /* 0x0000000000017941 */ /* 0x000fea0003800000 */
.L_x_155:
        /* <DEDUP_REMOVED lines=10> */
.L_x_158:
[----:B------:R-:W-:Y:S05]  /*5d70*/  BSYNC B1 ;  /* 0x0000000000017941 */ /* 0x000fea0003800000 */
.L_x_157:
        /* <DEDUP_REMOVED lines=10> */
.L_x_160:
[----:B------:R-:W-:Y:S05]  /*5e20*/  BSYNC B1 ;  /* 0x0000000000017941 */ /* 0x000fea0003800000 */
.L_x_159:
        /* <DEDUP_REMOVED lines=10> */
.L_x_162:
[----:B------:R-:W-:Y:S05]  /*5ed0*/  BSYNC B1 ;  /* 0x0000000000017941 */ /* 0x000fea0003800000 */
.L_x_161:
        /* <DEDUP_REMOVED lines=10> */
.L_x_164:
[----:B------:R-:W-:Y:S05]  /*5f80*/  BSYNC B1 ;  /* 0x0000000000017941 */ /* 0x000fea0003800000 */
.L_x_163:
        /* <DEDUP_REMOVED lines=10> */
.L_x_166:
[----:B------:R-:W-:Y:S05]  /*6030*/  BSYNC B1 ;  /* 0x0000000000017941 */ /* 0x000fea0003800000 */
.L_x_165:
        /* <DEDUP_REMOVED lines=10> */
.L_x_168:
[----:B------:R-:W-:Y:S05]  /*60e0*/  BSYNC B1 ;  /* 0x0000000000017941 */ /* 0x000fea0003800000 */
.L_x_167:
        /* <DEDUP_REMOVED lines=10> */
.L_x_170:
[----:B------:R-:W-:Y:S05]  /*6190*/  BSYNC B1 ;  /* 0x0000000000017941 */ /* 0x000fea0003800000 */
.L_x_169:
        /* <DEDUP_REMOVED lines=10> */
.L_x_172:
[----:B------:R-:W-:Y:S05]  /*6240*/  BSYNC B1 ;  /* 0x0000000000017941 */ /* 0x000fea0003800000 */
.L_x_171:
        /* <DEDUP_REMOVED lines=10> */
.L_x_174:
[----:B------:R-:W-:Y:S05]  /*62f0*/  BSYNC B1 ;  /* 0x0000000000017941 */ /* 0x000fea0003800000 */
.L_x_173:
        /* <DEDUP_REMOVED lines=10> */
.L_x_176:
[----:B------:R-:W-:Y:S05]  /*63a0*/  BSYNC B1 ;  /* 0x0000000000017941 */ /* 0x000fea0003800000 */
.L_x_175:
        /* <DEDUP_REMOVED lines=10> */
.L_x_178:
[----:B------:R-:W-:Y:S05]  /*6450*/  BSYNC B1 ;  /* 0x0000000000017941 */ /* 0x000fea0003800000 */
.L_x_177:
        /* <DEDUP_REMOVED lines=10> */
.L_x_180:
[----:B------:R-:W-:Y:S05]  /*6500*/  BSYNC B1 ;  /* 0x0000000000017941 */ /* 0x000fea0003800000 */
.L_x_179:
        /* <DEDUP_REMOVED lines=10> */
.L_x_182:
[----:B------:R-:W-:Y:S05]  /*65b0*/  BSYNC B1 ;  /* 0x0000000000017941 */ /* 0x000fea0003800000 */
.L_x_181:
        /* <DEDUP_REMOVED lines=10> */
.L_x_184:
[----:B------:R-:W-:Y:S05]  /*6660*/  BSYNC B1 ;  /* 0x0000000000017941 */ /* 0x000fea0003800000 */
.L_x_183:
        /* <DEDUP_REMOVED lines=10> */
.L_x_186:
[----:B------:R-:W-:Y:S05]  /*6710*/  BSYNC B1 ;  /* 0x0000000000017941 */ /* 0x000fea0003800000 */
.L_x_185:
        /* <DEDUP_REMOVED lines=10> */
.L_x_188:
[----:B------:R-:W-:Y:S05]  /*67c0*/  BSYNC B1 ;  /* 0x0000000000017941 */ /* 0x000fea0003800000 */
.L_x_187:
        /* <DEDUP_REMOVED lines=10> */
.L_x_190:
[----:B------:R-:W-:Y:S05]  /*6870*/  BSYNC B1 ;  /* 0x0000000000017941 */ /* 0x000fea0003800000 */
.L_x_189:
        /* <DEDUP_REMOVED lines=10> */
.L_x_192:
[----:B------:R-:W-:Y:S05]  /*6920*/  BSYNC B1 ;  /* 0x0000000000017941 */ /* 0x000fea0003800000 */
.L_x_191:
        /* <DEDUP_REMOVED lines=10> */
.L_x_194:
[----:B------:R-:W-:Y:S05]  /*69d0*/  BSYNC B1 ;  /* 0x0000000000017941 */ /* 0x000fea0003800000 */
.L_x_193:
        /* <DEDUP_REMOVED lines=10> */
.L_x_196:
[----:B------:R-:W-:Y:S05]  /*6a80*/  BSYNC B1 ;  /* 0x0000000000017941 */ /* 0x000fea0003800000 */
.L_x_195:
        /* <DEDUP_REMOVED lines=10> */
.L_x_198:
[----:B------:R-:W-:Y:S05]  /*6b30*/  BSYNC B1 ;  /* 0x0000000000017941 */ /* 0x000fea0003800000 */
.L_x_197:
        /* <DEDUP_REMOVED lines=10> */
.L_x_200:
[----:B------:R-:W-:Y:S05]  /*6be0*/  BSYNC B1 ;  /* 0x0000000000017941 */ /* 0x000fea0003800000 */
.L_x_199:
        /* <DEDUP_REMOVED lines=10> */
.L_x_202:
[----:B------:R-:W-:Y:S05]  /*6c90*/  BSYNC B1 ;  /* 0x0000000000017941 */ /* 0x000fea0003800000 */
.L_x_201:
        /* <DEDUP_REMOVED lines=10> */
.L_x_204:
[----:B------:R-:W-:Y:S05]  /*6d40*/  BSYNC B1 ;  /* 0x0000000000017941 */ /* 0x000fea0003800000 */
.L_x_203:
        /* <DEDUP_REMOVED lines=10> */
.L_x_206:
[----:B------:R-:W-:Y:S05]  /*6df0*/  BSYNC B1 ;  /* 0x0000000000017941 */ /* 0x000fea0003800000 */
.L_x_205:
        /* <DEDUP_REMOVED lines=10> */
.L_x_208:
[----:B------:R-:W-:Y:S05]  /*6ea0*/  BSYNC B1 ;  /* 0x0000000000017941 */ /* 0x000fea0003800000 */
.L_x_207:
        /* <DEDUP_REMOVED lines=10> */
.L_x_210:
[----:B------:R-:W-:Y:S05]  /*6f50*/  BSYNC B1 ;  /* 0x0000000000017941 */ /* 0x000fea0003800000 */
.L_x_209:
        /* <DEDUP_REMOVED lines=10> */
.L_x_212:
[----:B------:R-:W-:Y:S05]  /*7000*/  BSYNC B1 ;  /* 0x0000000000017941 */ /* 0x000fea0003800000 */
.L_x_211:
        /* <DEDUP_REMOVED lines=10> */
.L_x_214:
[----:B------:R-:W-:Y:S05]  /*70b0*/  BSYNC B1 ;  /* 0x0000000000017941 */ /* 0x000fea0003800000 */
.L_x_213:
        /* <DEDUP_REMOVED lines=10> */
.L_x_216:
[----:B------:R-:W-:Y:S05]  /*7160*/  BSYNC B1 ;  /* 0x0000000000017941 */ /* 0x000fea0003800000 */
.L_x_215:
        /* <DEDUP_REMOVED lines=10> */
.L_x_218:
[----:B------:R-:W-:Y:S05]  /*7210*/  BSYNC B1 ;  /* 0x0000000000017941 */ /* 0x000fea0003800000 */
.L_x_217:
        /* <DEDUP_REMOVED lines=10> */
.L_x_220:
[----:B------:R-:W-:Y:S05]  /*72c0*/  BSYNC B1 ;  /* 0x0000000000017941 */ /* 0x000fea0003800000 */
.L_x_219:
        /* <DEDUP_REMOVED lines=10> */
.L_x_222:
[----:B------:R-:W-:Y:S05]  /*7370*/  BSYNC B1 ;  /* 0x0000000000017941 */ /* 0x000fea0003800000 */
.L_x_221:
        /* <DEDUP_REMOVED lines=10> */
.L_x_224:
[----:B------:R-:W-:Y:S05]  /*7420*/  BSYNC B1 ;  /* 0x0000000000017941 */ /* 0x000fea0003800000 */
.L_x_223:
        /* <DEDUP_REMOVED lines=10> */
.L_x_226:
[----:B------:R-:W-:Y:S05]  /*74d0*/  BSYNC B1 ;  /* 0x0000000000017941 */ /* 0x000fea0003800000 */
.L_x_225:
        /* <DEDUP_REMOVED lines=10> */
.L_x_228:
[----:B------:R-:W-:Y:S05]  /*7580*/  BSYNC B1 ;  /* 0x0000000000017941 */ /* 0x000fea0003800000 */
.L_x_227:
        /* <DEDUP_REMOVED lines=10> */
.L_x_230:
[----:B------:R-:W-:Y:S05]  /*7630*/  BSYNC B1 ;  /* 0x0000000000017941 */ /* 0x000fea0003800000 */
.L_x_229:
        /* <DEDUP_REMOVED lines=10> */
.L_x_232:
[----:B------:R-:W-:Y:S05]  /*76e0*/  BSYNC B1 ;  /* 0x0000000000017941 */ /* 0x000fea0003800000 */
.L_x_231:
        /* <DEDUP_REMOVED lines=10> */
.L_x_234:
[----:B------:R-:W-:Y:S05]  /*7790*/  BSYNC B1 ;  /* 0x0000000000017941 */ /* 0x000fea0003800000 */
.L_x_233:
        /* <DEDUP_REMOVED lines=10> */
.L_x_236:
[----:B------:R-:W-:Y:S05]  /*7840*/  BSYNC B1 ;  /* 0x0000000000017941 */ /* 0x000fea0003800000 */
.L_x_235:
        /* <DEDUP_REMOVED lines=10> */
.L_x_238:
[----:B------:R-:W-:Y:S05]  /*78f0*/  BSYNC B1 ;  /* 0x0000000000017941 */ /* 0x000fea0003800000 */
.L_x_237:
        /* <DEDUP_REMOVED lines=10> */
.L_x_240:
[----:B------:R-:W-:Y:S05]  /*79a0*/  BSYNC B1 ;  /* 0x0000000000017941 */ /* 0x000fea0003800000 */
.L_x_239:
        /* <DEDUP_REMOVED lines=10> */
.L_x_242:
[----:B------:R-:W-:Y:S05]  /*7a50*/  BSYNC B1 ;  /* 0x0000000000017941 */ /* 0x000fea0003800000 */
.L_x_241:
        /* <DEDUP_REMOVED lines=10> */
.L_x_244:
[----:B------:R-:W-:Y:S05]  /*7b00*/  BSYNC B1 ;  /* 0x0000000000017941 */ /* 0x000fea0003800000 */
.L_x_243:
        /* <DEDUP_REMOVED lines=10> */
.L_x_246:
[----:B------:R-:W-:Y:S05]  /*7bb0*/  BSYNC B1 ;  /* 0x0000000000017941 */ /* 0x000fea0003800000 */
.L_x_245:
        /* <DEDUP_REMOVED lines=10> */
.L_x_248:
[----:B------:R-:W-:Y:S05]  /*7c60*/  BSYNC B1 ;  /* 0x0000000000017941 */ /* 0x000fea0003800000 */
.L_x_247:
        /* <DEDUP_REMOVED lines=10> */
.L_x_250:
[----:B------:R-:W-:Y:S05]  /*7d10*/  BSYNC B1 ;  /* 0x0000000000017941 */ /* 0x000fea0003800000 */
.L_x_249:
        /* <DEDUP_REMOVED lines=10> */
.L_x_252:
[----:B------:R-:W-:Y:S05]  /*7dc0*/  BSYNC B1 ;  /* 0x0000000000017941 */ /* 0x000fea0003800000 */
.L_x_251:
        /* <DEDUP_REMOVED lines=10> */
.L_x_254:
[----:B------:R-:W-:Y:S05]  /*7e70*/  BSYNC B1 ;  /* 0x0000000000017941 */ /* 0x000fea0003800000 */
.L_x_253:
        /* <DEDUP_REMOVED lines=10> */
.L_x_256:
[----:B------:R-:W-:Y:S05]  /*7f20*/  BSYNC B1 ;  /* 0x0000000000017941 */ /* 0x000fea0003800000 */
.L_x_255:
        /* <DEDUP_REMOVED lines=10> */
.L_x_258:
[----:B------:R-:W-:Y:S05]  /*7fd0*/  BSYNC B1 ;  /* 0x0000000000017941 */ /* 0x000fea0003800000 */
.L_x_257:
        /* <DEDUP_REMOVED lines=10> */
.L_x_260:
[----:B------:R-:W-:Y:S05]  /*8080*/  BSYNC B1 ;  /* 0x0000000000017941 */ /* 0x000fea0003800000 */
.L_x_259:
        /* <DEDUP_REMOVED lines=10> */
.L_x_262:
[----:B------:R-:W-:Y:S05]  /*8130*/  BSYNC B1 ;  /* 0x0000000000017941 */ /* 0x000fea0003800000 */
.L_x_261:
        /* <DEDUP_REMOVED lines=10> */
.L_x_264:
[----:B------:R-:W-:Y:S05]  /*81e0*/  BSYNC B1 ;  /* 0x0000000000017941 */ /* 0x000fea0003800000 */
.L_x_263:
        /* <DEDUP_REMOVED lines=10> */
.L_x_266:
[----:B------:R-:W-:Y:S05]  /*8290*/  BSYNC B1 ;  /* 0x0000000000017941 */ /* 0x000fea0003800000 */
.L_x_265:
        /* <DEDUP_REMOVED lines=10> */
.L_x_268:
[----:B------:R-:W-:Y:S05]  /*8340*/  BSYNC B1 ;  /* 0x0000000000017941 */ /* 0x000fea0003800000 */
.L_x_267:
        /* <DEDUP_REMOVED lines=10> */
.L_x_270:
[----:B------:R-:W-:Y:S05]  /*83f0*/  BSYNC B1 ;  /* 0x0000000000017941 */ /* 0x000fea0003800000 */
.L_x_269:
        /* <DEDUP_REMOVED lines=10> */
.L_x_272:
[----:B------:R-:W-:Y:S05]  /*84a0*/  BSYNC B1 ;  /* 0x0000000000017941 */ /* 0x000fea0003800000 */
.L_x_271:
        /* <DEDUP_REMOVED lines=10> */
.L_x_274:
[----:B------:R-:W-:Y:S05]  /*8550*/  BSYNC B1 ;  /* 0x0000000000017941 */ /* 0x000fea0003800000 */
.L_x_273:
        /* <DEDUP_REMOVED lines=10> */
.L_x_276:
[----:B------:R-:W-:Y:S05]  /*8600*/  BSYNC B1 ;  /* 0x0000000000017941 */ /* 0x000fea0003800000 */
.L_x_275:
        /* <DEDUP_REMOVED lines=10> */
.L_x_278:
[----:B------:R-:W-:Y:S05]  /*86b0*/  BSYNC B1 ;  /* 0x0000000000017941 */ /* 0x000fea0003800000 */
.L_x_277:
[----:B0-234-:R-:W2:Y:S01]  /*86c0*/  LDL.LU R10, [R1+0x1f4] ;  /* 0x0001f400010a7983 */ /* 0x01dea20000300800 */
[----:B-----5:R-:W-:Y:S01]  /*86d0*/  HADD2.F32 R11, -RZ, R23.H0_H0 ;  /* 0x20000017ff0b7230 */ /* 0x020fe20000004100 */
        /* <DEDUP_REMOVED lines=8> */
.L_x_280:
[----:B------:R-:W-:Y:S05]  /*8760*/  BSYNC B1 ;  /* 0x0000000000017941 */ /* 0x000fea0003800000 */
.L_x_279:
[----:B------:R-:W3:Y:S01]  /*8770*/  LDL.LU R10, [R1+0x1f8] ;  /* 0x0001f800010a7983 */ /* 0x000ee20000300800 */
[----:B0----5:R-:W-:Y:S01]  /*8780*/  HADD2.F32 R11, -RZ, R23.H0_H0 ;  /* 0x20000017ff0b7230 */ /* 0x021fe20000004100 */
[----:B------:R-:W-:Y:S01]  /*8790*/  ISETP.GT.AND P1, PT, R0, 0xf9, P0 ;  /* 0x000000f90000780c */ /* 0x000fe20000724270 */
[----:B------:R-:W-:Y:S01]  /*87a0*/  BSSY B1, `(.L_x_281) ;  /* 0x000000a000017945 */ /* 0x000fe20003800000 */
[----:B------:R-:W-:Y:S02]  /*87b0*/  IADD3 R167, P0, R3, 0x80, RZ ;  /* 0x0000008003a77810 */ /* 0x000fe40007f1e0ff */
[----:B------:R-:W-:-:S04]  /*87c0*/  FMUL R11, R11, R16 ;  /* 0x000000100b0b7220 */ /* 0x000fc80000400000 */
[----:B---3--:R-:W-:-:S05]  /*87d0*/  FFMA R11, R10, R2, R11 ;  /* 0x000000020a0b7223 */ /* 0x008fca000000000b */
[----:B------:R-:W-:-:S04]  /*87e0*/  F2FP.F16.F32.PACK_AB R11, RZ, R11 ;  /* 0x0000000bff0b723e */ /* 0x000fc800000000ff */
[----:B------:R-:W-:Y:S01]  /*87f0*/  PRMT R3, R11, 0x7610, R3 ;  /* 0x000076100b037816 */ /* 0x000fe20000000003 */
[----:B------:R-:W-:-:S04]  /*8800*/  IMAD.X R11, RZ, RZ, UR7, P0 ;  /* 0x00000007ff0b7e24 */ /* 0x000fc800080e06ff */
[----:B------:R0:W-:Y:S01]  /*8810*/  @P2 STG.E.U16 desc[UR36][R6.64+0x1f0], R3 ;  /* 0x0001f00306002986 */ /* 0x0001e2000c101524 */
[----:B------:R-:W-:Y:S05]  /*8820*/  @!P1 BRA `(.L_x_282) ;  /* 0x0000000000049947 */ /* 0x000fea0003800000 */
[----:B------:R3:W5:Y:S02]  /*8830*/  LDG.E.LTC128B.U16 R23, desc[UR36][R8.64+0x1f2] ;  /* 0x0001f22408177981 */ /* 0x000764000c1e1520 */
.L_x_282:
[----:B------:R-:W-:Y:S05]  /*8840*/  BSYNC B1 ;  /* 0x0000000000017941 */ /* 0x000fea0003800000 */
.L_x_281:
[----:B------:R-:W4:Y:S01]  /*8850*/  LDL.LU R10, [R1+0x1fc] ;  /* 0x0001fc00010a7983 */ /* 0x000f220000300800 */
[----:B0----5:R-:W-:Y:S01]  /*8860*/  HADD2.F32 R3, -RZ, R23.H0_H0 ;  /* 0x20000017ff037230 */ /* 0x021fe20000004100 */
[----:B------:R-:W-:Y:S01]  /*8870*/  ISETP.GT.AND P0, PT, R17, 0x80, PT ;  /* 0x000000801100780c */ /* 0x000fe20003f04270 */
[----:B--23--:R-:W-:-:S03]  /*8880*/  IMAD R8, R11, R14, RZ ;  /* 0x0000000e0b087224 */ /* 0x00cfc600078e02ff */
[----:B------:R-:W-:Y:S01]  /*8890*/  FMUL R3, R3, R16 ;  /* 0x0000001003037220 */ /* 0x000fe20000400000 */
[C---:B------:R-:W-:Y:S01]  /*88a0*/  IMAD R165, R167.reuse, R15, R8 ;  /* 0x0000000fa7a57224 */ /* 0x040fe200078e0208 */
[----:B------:R-:W-:Y:S01]  /*88b0*/  ISETP.GT.AND P4, PT, R0, RZ, P0 ;  /* 0x000000ff0000720c */ /* 0x000fe20000784270 */
[----:B------:R-:W-:-:S04]  /*88c0*/  IMAD.WIDE.U32 R8, R167, R14, R20 ;  /* 0x0000000ea7087225 */ /* 0x000fc800078e0014 */
[----:B------:R-:W-:Y:S02]  /*88d0*/  IMAD.IADD R9, R9, 0x1, R165 ;  /* 0x0000000109097824 */ /* 0x000fe400078e02a5 */
[----:B----4-:R-:W-:Y:S01]  /*88e0*/  FFMA R3, R10, R2, R3 ;  /* 0x000000020a037223 */ /* 0x010fe20000000003 */
[----:B------:R-:W-:-:S04]  /*88f0*/  LEA R10, P2, R8, R12, 0x1 ;  /* 0x0000000c080a7211 */ /* 0x000fc800078408ff */
[----:B------:R-:W-:Y:S02]  /*8900*/  F2FP.F16.F32.PACK_AB R3, RZ, R3 ;  /* 0x00000003ff03723e */ /* 0x000fe400000000ff */
[--C-:B------:R-:W-:Y:S02]  /*8910*/  LEA.HI.X R11, R8, R13, R9.reuse, 0x1, P2 ;  /* 0x0000000d080b7211 */ /* 0x100fe400010f0c09 */
[----:B------:R-:W-:-:S05]  /*8920*/  PRMT R9, R3, 0x7610, R9 ;  /* 0x0000761003097816 */ /* 0x000fca0000000009 */
[----:B------:R0:W-:Y:S04]  /*8930*/  @P1 STG.E.U16 desc[UR36][R6.64+0x1f2], R9 ;  /* 0x0001f20906001986 */ /* 0x0001e8000c101524 */
[----:B------:R-:W2:Y:S01]  /*8940*/  @P4 LDG.E.LTC128B.U16 R23, desc[UR36][R10.64] ;  /* 0x000000240a174981 */ /* 0x000ea2000c1e1520 */
[----:B-1----:R-:W-:Y:S01]  /*8950*/  IMAD.U32 R159, RZ, RZ, UR8 ;  /* 0x00000008ff9f7e24 */ /* 0x002fe2000f8e00ff */
[----:B------:R-:W-:Y:S01]  /*8960*/  ISETP.GT.AND P2, PT, R0, 0x1, P0 ;  /* 0x000000010000780c */ /* 0x000fe20000744270 */
[----:B------:R-:W-:Y:S01]  /*8970*/  IMAD.U32 R161, RZ, RZ, UR8 ;  /* 0x00000008ffa17e24 */ /* 0x000fe2000f8e00ff */
[----:B------:R-:W-:Y:S01]  /*8980*/  BSSY B1, `(.L_x_283) ;  /* 0x0000013000017945 */ /* 0x000fe20003800000 */
[----:B------:R-:W-:Y:S02]  /*8990*/  IMAD.U32 R164, RZ, RZ, UR9 ;  /* 0x00000009ffa47e24 */ /* 0x000fe4000f8e00ff */
[----:B------:R-:W-:-:S02]  /*89a0*/  IMAD.SHL.U32 R159, R159, 0x100, RZ ;  /* 0x000001009f9f7824 */ /* 0x000fc400078e00ff */
[----:B0-----:R-:W-:Y:S01]  /*89b0*/  IMAD.WIDE.U32 R8, R167, R14, R18 ;  /* 0x0000000ea7087225 */ /* 0x001fe200078e0012 */
[----:B------:R-:W-:-:S03]  /*89c0*/  SHF.L.U64.HI R161, R161, 0x8, R164 ;  /* 0x00000008a1a17819 */ /* 0x000fc600000102a4 */
[----:B------:R-:W-:Y:S02]  /*89d0*/  IMAD.IADD R9, R165, 0x1, R9 ;  /* 0x00000001a5097824 */ /* 0x000fe400078e0209 */
[----:B------:R-:W-:Y:S01]  /*89e0*/  IMAD.WIDE.U32 R162, R22, UR44, R8 ;  /* 0x0000002c16a27c25 */ /* 0x000fe2000f8e0008 */
[----:B------:R-:W-:-:S03]  /*89f0*/  IADD3 R8, P1, R159, R4, RZ ;  /* 0x000000049f087210 */ /* 0x000fc60007f3e0ff */
[----:B------:R-:W-:Y:S01]  /*8a00*/  IMAD.IADD R7, R157, 0x1, R163 ;  /* 0x000000019d077824 */ /* 0x000fe200078e02a3 */
[----:B------:R-:W-:Y:S01]  /*8a10*/  LEA R6, P3, R162, R12, 0x1 ;  /* 0x0000000ca2067211 */ /* 0x000fe200078608ff */
[----:B------:R-:W-:-:S03]  /*8a20*/  IMAD.X R9, R161, 0x1, R5, P1 ;  /* 0x00000001a1097824 */ /* 0x000fc600008e0605 */
[----:B------:R-:W-:Y:S01]  /*8a30*/  LEA.HI.X R7, R162, R13, R7, 0x1, P3 ;  /* 0x0000000da2077211 */ /* 0x000fe200018f0c07 */
[----:B--2---:R-:W-:-:S05]  /*8a40*/  HADD2.F32 R3, -RZ, R23.H0_H0 ;  /* 0x20000017ff037230 */ /* 0x004fca0000004100 */
[----:B------:R-:W-:-:S04]  /*8a50*/  FMUL R3, R3, R16 ;  /* 0x0000001003037220 */ /* 0x000fc80000400000 */
[----:B------:R-:W-:-:S05]  /*8a60*/  FFMA R3, R24, R2, R3 ;  /* 0x0000000218037223 */ /* 0x000fca0000000003 */
[----:B------:R-:W-:-:S05]  /*8a70*/  F2FP.F16.F32.PACK_AB R3, RZ, R3 ;  /* 0x00000003ff03723e */ /* 0x000fca00000000ff */
[----:B------:R0:W-:Y:S01]  /*8a80*/  @P4 STG.E.U16 desc[UR36][R8.64], R3 ;  /* 0x0000000308004986 */ /* 0x0001e2000c101524 */
[----:B------:R-:W-:Y:S05]  /*8a90*/  @!P2 BRA `(.L_x_284) ;  /* 0x000000000004a947 */ /* 0x000fea0003800000 */
[----:B------:R1:W5:Y:S02]  /*8aa0*/  LDG.E.LTC128B.U16 R23, desc[UR36][R6.64+0x2] ;  /* 0x0000022406177981 */ /* 0x000364000c1e1520 */
.L_x_284:
[----:B------:R-:W-:Y:S05]  /*8ab0*/  BSYNC B1 ;  /* 0x0000000000017941 */ /* 0x000fea0003800000 */
.L_x_283:
[----:B0----5:R-:W-:Y:S01]  /*8ac0*/  HADD2.F32 R3, -RZ, R23.H0_H0 ;  /* 0x20000017ff037230 */ /* 0x021fe20000004100 */
[----:B------:R-:W-:Y:S01]  /*8ad0*/  ISETP.GT.AND P1, PT, R17, 0x88, PT ;  /* 0x000000881100780c */ /* 0x000fe20003f24270 */
[----:B------:R-:W-:Y:S01]  /*8ae0*/  IMAD.WIDE.U32 R14, R167, R14, R154 ;  /* 0x0000000ea70e7225 */ /* 0x000fe200078e009a */
[----:B------:R-:W-:Y:S03]  /*8af0*/  BSSY B1, `(.L_x_285) ;  /* 0x0000010000017945 */ /* 0x000fe60003800000 */
[----:B------:R-:W-:Y:S01]  /*8b00*/  FMUL R10, R3, R16 ;  /* 0x00000010030a7220 */ /* 0x000fe20000400000 */
[----:B------:R-:W-:Y:S01]  /*8b10*/  ISETP.GT.AND P3, PT, R0, RZ, P1 ;  /* 0x000000ff0000720c */ /* 0x000fe20000f64270 */
[----:B------:R-:W-:Y:S01]  /*8b20*/  IMAD.IADD R165, R165, 0x1, R15 ;  /* 0x00000001a5a57824 */ /* 0x000fe200078e020f */
[----:B------:R-:W-:Y:S01]  /*8b30*/  IADD3 R152, P4, R152, R14, RZ ;  /* 0x0000000e98987210 */ /* 0x000fe20007f9e0ff */
[----:B------:R-:W-:Y:S01]  /*8b40*/  FFMA R10, R25, R2, R10 ;  /* 0x00000002190a7223 */ /* 0x000fe2000000000a */
[----:B------:R-:W-:-:S03]  /*8b50*/  IADD3 R14, P5, R18, R14, RZ ;  /* 0x0000000e120e7210 */ /* 0x000fc60007fbe0ff */
[----:B------:R-:W-:Y:S01]  /*8b60*/  IMAD.X R20, R165, 0x1, R21, P4 ;  /* 0x00000001a5147824 */ /* 0x000fe200020e0615 */
[----:B------:R-:W-:Y:S02]  /*8b70*/  F2FP.F16.F32.PACK_AB R3, RZ, R10 ;  /* 0x0000000aff03723e */ /* 0x000fe400000000ff */
[C---:B------:R-:W-:Y:S02]  /*8b80*/  LEA R10, P4, R152.reuse, R12, 0x1 ;  /* 0x0000000c980a7211 */ /* 0x040fe400078808ff */
[----:B------:R-:W-:Y:S02]  /*8b90*/  PRMT R17, R3, 0x7610, R17 ;  /* 0x0000761003117816 */ /* 0x000fe40000000011 */
[----:B------:R-:W-:Y:S02]  /*8ba0*/  LEA.HI.X R11, R152, R13, R20, 0x1, P4 ;  /* 0x0000000d980b7211 */ /* 0x000fe400020f0c14 */
[----:B------:R-:W-:Y:S01]  /*8bb0*/  PRMT R3, R23, 0x7610, R3 ;  /* 0x0000761017037816 */ /* 0x000fe20000000003 */
[----:B------:R0:W-:Y:S01]  /*8bc0*/  @P2 STG.E.U16 desc[UR36][R8.64+0x2], R17 ;  /* 0x0000021108002986 */ /* 0x0001e2000c101524 */
[----:B------:R-:W-:Y:S05]  /*8bd0*/  @!P3 BRA `(.L_x_286) ;  /* 0x000000000004b947 */ /* 0x000fea0003800000 */
[----:B------:R2:W5:Y:S02]  /*8be0*/  LDG.E.LTC128B.U16 R3, desc[UR36][R10.64] ;  /* 0x000000240a037981 */ /* 0x000564000c1e1520 */
.L_x_286:
[----:B------:R-:W-:Y:S05]  /*8bf0*/  BSYNC B1 ;  /* 0x0000000000017941 */ /* 0x000fea0003800000 */
.L_x_285:
[----:B--2--5:R-:W-:Y:S01]  /*8c00*/  HADD2.F32 R11, -RZ, R3.H0_H0 ;  /* 0x20000003ff0b7230 */ /* 0x024fe20000004100 */
[----:B------:R-:W-:Y:S01]  /*8c10*/  IADD3 R10, P2, R8, R158, RZ ;  /* 0x0000009e080a7210 */ /* 0x000fe20007f5e0ff */
[----:B------:R-:W-:Y:S01]  /*8c20*/  IMAD.X R15, R19, 0x1, R165, P5 ;  /* 0x00000001130f7824 */ /* 0x000fe200028e06a5 */
[----:B------:R-:W-:Y:S01]  /*8c30*/  ISETP.GT.AND P5, PT, R0, 0x1, P1 ;  /* 0x000000010000780c */ /* 0x000fe20000fa4270 */
[----:B------:R-:W-:Y:S01]  /*8c40*/  BSSY B1, `(.L_x_287) ;  /* 0x000000c000017945 */ /* 0x000fe20003800000 */
[----:B------:R-:W-:Y:S01]  /*8c50*/  FMUL R11, R11, R16 ;  /* 0x000000100b0b7220 */ /* 0x000fe20000400000 */
[----:B------:R-:W-:-:S04]  /*8c60*/  IMAD.WIDE.U32 R22, R22, UR44, R14 ;  /* 0x0000002c16167c25 */ /* 0x000fc8000f8e000e */
[----:B------:R-:W-:Y:S01]  /*8c70*/  FFMA R11, R26, R2, R11 ;  /* 0x000000021a0b7223 */ /* 0x000fe2000000000b */
[----:B------:R-:W-:Y:S01]  /*8c80*/  IMAD.IADD R157, R157, 0x1, R23 ;  /* 0x000000019d9d7824 */ /* 0x000fe200078e0217 */
[----:B------:R-:W-:-:S03]  /*8c90*/  LEA R12, P4, R22, R12, 0x1 ;  /* 0x0000000c160c7211 */ /* 0x000fc600078808ff */
[----:B------:R-:W-:Y:S01]  /*8ca0*/  F2FP.F16.F32.PACK_AB R14, RZ, R11 ;  /* 0x0000000bff0e723e */ /* 0x000fe200000000ff */
[----:B------:R-:W-:Y:S01]  /*8cb0*/  IMAD.X R11, R9, 0x1, R156, P2 ;  /* 0x00000001090b7824 */ /* 0x000fe200010e069c */
[----:B------:R-:W-:-:S04]  /*8cc0*/  LEA.HI.X R13, R22, R13, R157, 0x1, P4 ;  /* 0x0000000d160d7211 */ /* 0x000fc800020f0c9d */
[----:B------:R2:W-:Y:S01]  /*8cd0*/  @P3 STG.E.U16 desc[UR36][R10.64], R14 ;  /* 0x0000000e0a003986 */ /* 0x0005e2000c101524 */
[----:B------:R-:W-:Y:S05]  /*8ce0*/  @!P5 BRA `(.L_x_288) ;  /* 0x000000000004d947 */ /* 0x000fea0003800000 */
[----:B------:R3:W5:Y:S02]  /*8cf0*/  LDG.E.LTC128B.U16 R3, desc[UR36][R12.64+0x2] ;  /* 0x000002240c037981 */ /* 0x000764000c1e1520 */
.L_x_288:
[----:B------:R-:W-:Y:S05]  /*8d00*/  BSYNC B1 ;  /* 0x0000000000017941 */ /* 0x000fea0003800000 */
.L_x_287:
[----:B-----5:R-:W-:Y:S01]  /*8d10*/  HADD2.F32 R15, -RZ, R3.H0_H0 ;  /* 0x20000003ff0f7230 */ /* 0x020fe20000004100 */
[----:B------:R-:W-:Y:S01]  /*8d20*/  ISETP.GT.AND P2, PT, R0, 0x8, P0 ;  /* 0x000000080000780c */ /* 0x000fe20000744270 */
[----:B------:R-:W-:Y:S03]  /*8d30*/  BSSY B1, `(.L_x_289) ;  /* 0x0000007000017945 */ /* 0x000fe60003800000 */
[----:B--2---:R-:W-:-:S04]  /*8d40*/  FMUL R14, R15, R16 ;  /* 0x000000100f0e7220 */ /* 0x004fc80000400000 */
[----:B------:R-:W-:-:S05]  /*8d50*/  FFMA R14, R27, R2, R14 ;  /* 0x000000021b0e7223 */ /* 0x000fca000000000e */
[----:B------:R-:W-:-:S05]  /*8d60*/  F2FP.F16.F32.PACK_AB R14, RZ, R14 ;  /* 0x0000000eff0e723e */ /* 0x000fca00000000ff */
[----:B------:R2:W-:Y:S01]  /*8d70*/  @P5 STG.E.U16 desc[UR36][R10.64+0x2], R14 ;  /* 0x0000020e0a005986 */ /* 0x0005e2000c101524 */
[----:B------:R-:W-:Y:S05]  /*8d80*/  @!P2 BRA `(.L_x_290) ;  /* 0x000000000004a947 */ /* 0x000fea0003800000 */
[----:B------:R4:W5:Y:S02]  /*8d90*/  LDG.E.LTC128B.U16 R3, desc[UR36][R6.64+0x10] ;  /* 0x0000102406037981 */ /* 0x000964000c1e1520 */
.L_x_290:
[----:B------:R-:W-:Y:S05]  /*8da0*/  BSYNC B1 ;  /* 0x0000000000017941 */ /* 0x000fea0003800000 */
.L_x_289:
[----:B--2--5:R-:W-:Y:S01]  /*8db0*/  HADD2.F32 R11, -RZ, R3.H0_H0 ;  /* 0x20000003ff0b7230 */ /* 0x024fe20000004100 */
[----:B------:R-:W-:Y:S01]  /*8dc0*/  ISETP.GT.AND P3, PT, R0, 0x9, P0 ;  /* 0x000000090000780c */ /* 0x000fe20000764270 */
[----:B------:R-:W-:Y:S03]  /*8dd0*/  BSSY B1, `(.L_x_291) ;  /* 0x0000007000017945 */ /* 0x000fe60003800000 */
[----:B------:R-:W-:-:S04]  /*8de0*/  FMUL R11, R11, R16 ;  /* 0x000000100b0b7220 */ /* 0x000fc80000400000 */
[----:B------:R-:W-:-:S05]  /*8df0*/  FFMA R11, R28, R2, R11 ;  /* 0x000000021c0b7223 */ /* 0x000fca000000000b */
[----:B------:R-:W-:-:S05]  /*8e00*/  F2FP.F16.F32.PACK_AB R11, RZ, R11 ;  /* 0x0000000bff0b723e */ /* 0x000fca00000000ff */
[----:B------:R2:W-:Y:S01]  /*8e10*/  @P2 STG.E.U16 desc[UR36][R8.64+0x10], R11 ;  /* 0x0000100b08002986 */ /* 0x0005e2000c101524 */
[----:B------:R-:W-:Y:S05]  /*8e20*/  @!P3 BRA `(.L_x_292) ;  /* 0x000000000004b947 */ /* 0x000fea0003800000 */
[----:B------:R0:W5:Y:S02]  /*8e30*/  LDG.E.LTC128B.U16 R3, desc[UR36][R6.64+0x12] ;  /* 0x0000122406037981 */ /* 0x000164000c1e1520 */
.L_x_292:
[----:B------:R-:W-:Y:S05]  /*8e40*/  BSYNC B1 ;  /* 0x0000000000017941 */ /* 0x000fea0003800000 */
.L_x_291:
        /* <DEDUP_REMOVED lines=9> */
.L_x_294:
[----:B------:R-:W-:Y:S05]  /*8ee0*/  BSYNC B1 ;  /* 0x0000000000017941 */ /* 0x000fea0003800000 */
.L_x_293:
[----:B-----5:R-:W-:Y:S01]  /*8ef0*/  HADD2.F32 R11, -RZ, R3.H0_H0 ;  /* 0x20000003ff0b7230 */ /* 0x020fe20000004100 */
[----:B--2---:R-:W-:Y:S01]  /*8f00*/  IADD3 R10, P3, R158, R8, RZ ;  /* 0x000000089e0a7210 */ /* 0x004fe20007f7e0ff */
[----:B------:R-:W-:Y:S01]  /*8f10*/  BSSY B1, `(.L_x_295) ;  /* 0x0000009000017945 */ /* 0x000fe20003800000 */
[----:B------:R-:W-:Y:S02]  /*8f20*/  ISETP.GT.AND P2, PT, R0, 0x9, P1 ;  /* 0x000000090000780c */ /* 0x000fe40000f44270 */
[----:B------:R-:W-:-:S04]  /*8f30*/  FMUL R11, R11, R16 ;  /* 0x000000100b0b7220 */ /* 0x000fc80000400000 */
[----:B------:R-:W-:-:S05]  /*8f40*/  FFMA R11, R30, R2, R11 ;  /* 0x000000021e0b7223 */ /* 0x000fca000000000b */
[----:B------:R-:W-:Y:S01]  /*8f50*/  F2FP.F16.F32.PACK_AB R14, RZ, R11 ;  /* 0x0000000bff0e723e */ /* 0x000fe200000000ff */
[----:B------:R-:W-:-:S05]  /*8f60*/  IMAD.X R11, R156, 0x1, R9, P3 ;  /* 0x000000019c0b7824 */ /* 0x000fca00018e0609 */
[----:B------:R2:W-:Y:S01]  /*8f70*/  @P4 STG.E.U16 desc[UR36][R10.64+0x10], R14 ;  /* 0x0000100e0a004986 */ /* 0x0005e2000c101524 */
[----:B------:R-:W-:Y:S05]  /*8f80*/  @!P2 BRA `(.L_x_296) ;  /* 0x000000000004a947 */ /* 0x000fea0003800000 */
[----:B------:R0:W5:Y:S02]  /*8f90*/  LDG.E.LTC128B.U16 R3, desc[UR36][R12.64+0x12] ;  /* 0x000012240c037981 */ /* 0x000164000c1e1520 */
.L_x_296:
[----:B------:R-:W-:Y:S05]  /*8fa0*/  BSYNC B1 ;  /* 0x0000000000017941 */ /* 0x000fea0003800000 */
.L_x_295:
[----:B--2--5:R-:W-:Y:S01]  /*8fb0*/  HADD2.F32 R11, -RZ, R3.H0_H0 ;  /* 0x20000003ff0b7230 */ /* 0x024fe20000004100 */
[----:B------:R-:W-:Y:S01]  /*8fc0*/  IADD3 R158, P3, P4, R158, R4, R159 ;  /* 0x000000049e9e7210 */ /* 0x000fe20007c7e09f */
[----:B------:R-:W-:Y:S01]  /*8fd0*/  BSSY B1, `(.L_x_297) ;  /* 0x0000009000017945 */ /* 0x000fe20003800000 */
[----:B------:R-:W-:Y:S02]  /*8fe0*/  ISETP.GT.AND P5, PT, R0, 0x10, P0 ;  /* 0x000000100000780c */ /* 0x000fe400007a4270 */
[----:B------:R-:W-:Y:S01]  /*8ff0*/  FMUL R10, R11, R16 ;  /* 0x000000100b0a7220 */ /* 0x000fe20000400000 */
[----:B------:R-:W-:-:S03]  /*9000*/  IADD3.X R159, R156, R5, R161, P3, P4 ;  /* 0x000000059c9f7210 */ /* 0x000fc60001fe84a1 */
[----:B------:R-:W-:-:S05]  /*9010*/  FFMA R10, R31, R2, R10 ;  /* 0x000000021f0a7223 */ /* 0x000fca000000000a */
[----:B------:R-:W-:-:S05]  /*9020*/  F2FP.F16.F32.PACK_AB R10, RZ, R10 ;  /* 0x0000000aff0a723e */ /* 0x000fca00000000ff */
[----:B------:R2:W-:Y:S01]  /*9030*/  @P2 STG.E.U16 desc[UR36][R158.64+0x12], R10 ;  /* 0x0000120a9e002986 */ /* 0x0005e2000c101524 */
[----:B------:R-:W-:Y:S05]  /*9040*/  @!P5 BRA `(.L_x_298) ;  /* 0x000000000004d947 */ /* 0x000fea0003800000 */
[----:B------:R0:W5:Y:S02]  /*9050*/  LDG.E.LTC128B.U16 R3, desc[UR36][R6.64+0x20] ;  /* 0x0000202406037981 */ /* 0x000164000c1e1520 */
.L_x_298:
[----:B------:R-:W-:Y:S05]  /*9060*/  BSYNC B1 ;  /* 0x0000000000017941 */ /* 0x000fea0003800000 */
.L_x_297:
[----:B-----5:R-:W-:Y:S01]  /*9070*/  HADD2.F32 R5, -RZ, R3.H0_H0 ;  /* 0x20000003ff057230 */ /* 0x020fe20000004100 */
        /* <DEDUP_REMOVED lines=8> */
.L_x_300:
[----:B------:R-:W-:Y:S05]  /*9100*/  BSYNC B1 ;  /* 0x0000000000017941 */ /* 0x000fea0003800000 */
.L_x_299:
[----:B0----5:R-:W-:Y:S01]  /*9110*/  HADD2.F32 R5, -RZ, R3.H0_H0 ;  /* 0x20000003ff057230 */ /* 0x021fe20000004100 */
        /* <DEDUP_REMOVED lines=8> */
.L_x_302:
[----:B------:R-:W-:Y:S05]  /*91a0*/  BSYNC B1 ;  /* 0x0000000000017941 */ /* 0x000fea0003800000 */
.L_x_301:
[----:B-----5:R-:W-:Y:S01]  /*91b0*/  HADD2.F32 R5, -RZ, R3.H0_H0 ;  /* 0x20000003ff057230 */ /* 0x020fe20000004100 */
[----:B------:R-:W-:Y:S01]  /*91c0*/  ISETP.GT.AND P2, PT, R0, 0x11, P1 ;  /* 0x000000110000780c */ /* 0x000fe20000f44270 */
[----:B0-----:R-:W-:Y:S01]  /*91d0*/  @P3 IMAD.MOV.U32 R4, RZ, RZ, R158 ;  /* 0x000000ffff043224 */ /* 0x001fe200078e009e */
[----:B------:R-:W-:Y:S02]  /*91e0*/  BSSY B1, `(.L_x_303) ;  /* 0x0000009000017945 */ /* 0x000fe40003800000 */
[----:B------:R-:W-:-:S04]  /*91f0*/  FMUL R5, R5, R16 ;  /* 0x0000001005057220 */ /* 0x000fc80000400000 */
[----:B------:R-:W-:-:S05]  /*9200*/  FFMA R5, R34, R2, R5 ;  /* 0x0000000222057223 */ /* 0x000fca0000000005 */
[----:B------:R-:W-:-:S04]  /*9210*/  F2FP.F16.F32.PACK_AB R5, RZ, R5 ;  /* 0x00000005ff05723e */ /* 0x000fc800000000ff */
[----:B--2---:R-:W-:Y:S01]  /*9220*/  PRMT R10, R5, 0x7610, R10 ;  /* 0x00007610050a7816 */ /* 0x004fe2000000000a */
[----:B------:R-:W-:-:S05]  /*9230*/  @P3 IMAD.MOV.U32 R5, RZ, RZ, R159 ;  /* 0x000000ffff053224 */ /* 0x000fca00078e009f */
[----:B------:R0:W-:Y:S01]  /*9240*/  @P3 STG.E.U16 desc[UR36][R4.64+0x20], R10 ;  /* 0x0000200a04003986 */ /* 0x0001e2000c101524 */
[----:B------:R-:W-:Y:S05]  /*9250*/  @!P2 BRA `(.L_x_304) ;  /* 0x000000000004a947 */ /* 0x000fea0003800000 */
[----:B------:R2:W5:Y:S02]  /*9260*/  LDG.E.LTC128B.U16 R3, desc[UR36][R12.64+0x22] ;  /* 0x000022240c037981 */ /* 0x000564000c1e1520 */
.L_x_304:
[----:B------:R-:W-:Y:S05]  /*9270*/  BSYNC B1 ;  /* 0x0000000000017941 */ /* 0x000fea0003800000 */
.L_x_303:
[----:B0----5:R-:W-:Y:S01]  /*9280*/  HADD2.F32 R5, -RZ, R3.H0_H0 ;  /* 0x20000003ff057230 */ /* 0x021fe20000004100 */
[----:B------:R-:W-:Y:S01]  /*9290*/  ISETP.GT.AND P3, PT, R0, 0x18, P0 ;  /* 0x000000180000780c */ /* 0x000fe20000764270 */
[----:B------:R-:W-:Y:S03]  /*92a0*/  BSSY B1, `(.L_x_305) ;  /* 0x000000a000017945 */ /* 0x000fe60003800000 */
[----:B------:R-:W-:Y:S01]  /*92b0*/  FMUL R4, R5, R16 ;  /* 0x0000001005047220 */ /* 0x000fe20000400000 */
[----:B------:R-:W-:-:S03]  /*92c0*/  @P2 IMAD.MOV.U32 R5, RZ, RZ, R159 ;  /* 0x000000ffff052224 */ /* 0x000fc600078e009f */
[----:B------:R-:W-:-:S05]  /*92d0*/  FFMA R4, R35, R2, R4 ;  /* 0x0000000223047223 */ /* 0x000fca0000000004 */
[----:B------:R-:W-:-:S04]  /*92e0*/  F2FP.F16.F32.PACK_AB R4, RZ, R4 ;  /* 0x00000004ff04723e */ /* 0x000fc800000000ff */
[----:B------:R-:W-:Y:S01]  /*92f0*/  PRMT R10, R4, 0x7610, R10 ;  /* 0x00007610040a7816 */ /* 0x000fe2000000000a */
[----:B------:R-:W-:-:S05]  /*9300*/  @P2 IMAD.MOV.U32 R4, RZ, RZ, R158 ;  /* 0x000000ffff042224 */ /* 0x000fca00078e009e */
[----:B------:R0:W-:Y:S01]  /*9310*/  @P2 STG.E.U16 desc[UR36][R4.64+0x22], R10 ;  /* 0x0000220a04002986 */ /* 0x0001e2000c101524 */
[----:B------:R-:W-:Y:S05]  /*9320*/  @!P3 BRA `(.L_x_306) ;  /* 0x000000000004b947 */ /* 0x000fea0003800000 */
[----:B------:R0:W5:Y:S02]  /*9330*/  LDG.E.LTC128B.U16 R3, desc[UR36][R6.64+0x30] ;  /* 0x0000302406037981 */ /* 0x000164000c1e1520 */
.L_x_306:
[----:B------:R-:W-:Y:S05]  /*9340*/  BSYNC B1 ;  /* 0x0000000000017941 */ /* 0x000fea0003800000 */
.L_x_305:
        /* <DEDUP_REMOVED lines=9> */
.L_x_308:
[----:B------:R-:W-:Y:S05]  /*93e0*/  BSYNC B1 ;  /* 0x0000000000017941 */ /* 0x000fea0003800000 */
.L_x_307:
        /* <DEDUP_REMOVED lines=9> */
.L_x_310:
[----:B------:R-:W-:Y:S05]  /*9480*/  BSYNC B1 ;  /* 0x0000000000017941 */ /* 0x000fea0003800000 */
.L_x_309:
[----:B-----5:R-:W-:Y:S01]  /*9490*/  HADD2.F32 R5, -RZ, R3.H0_H0 ;  /* 0x20000003ff057230 */ /* 0x020fe20000004100 */
[----:B------:R-:W-:Y:S01]  /*94a0*/  ISETP.GT.AND P2, PT, R0, 0x19, P1 ;  /* 0x000000190000780c */ /* 0x000fe20000f44270 */
[----:B0-----:R-:W-:Y:S01]  /*94b0*/  @P3 IMAD.MOV.U32 R4, RZ, RZ, R158 ;  /* 0x000000ffff043224 */ /* 0x001fe200078e009e */
[----:B------:R-:W-:Y:S02]  /*94c0*/  BSSY B1, `(.L_x_311) ;  /* 0x0000009000017945 */ /* 0x000fe40003800000 */
[----:B------:R-:W-:-:S04]  /*94d0*/  FMUL R5, R5, R16 ;  /* 0x0000001005057220 */ /* 0x000fc80000400000 */
[----:B------:R-:W-:-:S05]  /*94e0*/  FFMA R5, R38, R2, R5 ;  /* 0x0000000226057223 */ /* 0x000fca0000000005 */
[----:B------:R-:W-:-:S04]  /*94f0*/  F2FP.F16.F32.PACK_AB R5, RZ, R5 ;  /* 0x00000005ff05723e */ /* 0x000fc800000000ff */
[----:B------:R-:W-:Y:S01]  /*9500*/  PRMT R10, R5, 0x7610, R10 ;  /* 0x00007610050a7816 */ /* 0x000fe2000000000a */
[----:B------:R-:W-:-:S05]  /*9510*/  @P3 IMAD.MOV.U32 R5, RZ, RZ, R159 ;  /* 0x000000ffff053224 */ /* 0x000fca00078e009f */
[----:B------:R0:W-:Y:S01]  /*9520*/  @P3 STG.E.U16 desc[UR36][R4.64+0x30], R10 ;  /* 0x0000300a04003986 */ /* 0x0001e2000c101524 */
[----:B------:R-:W-:Y:S05]  /*9530*/  @!P2 BRA `(.L_x_312) ;  /* 0x000000000004a947 */ /* 0x000fea0003800000 */
[----:B------:R0:W5:Y:S02]  /*9540*/  LDG.E.LTC128B.U16 R3, desc[UR36][R12.64+0x32] ;  /* 0x000032240c037981 */ /* 0x000164000c1e1520 */
.L_x_312:
[----:B------:R-:W-:Y:S05]  /*9550*/  BSYNC B1 ;  /* 0x0000000000017941 */ /* 0x000fea0003800000 */
.L_x_311:
        /* <DEDUP_REMOVED lines=12> */
.L_x_314:
[----:B------:R-:W-:Y:S05]  /*9620*/  BSYNC B1 ;  /* 0x0000000000017941 */ /* 0x000fea0003800000 */
.L_x_313:
        /* <DEDUP_REMOVED lines=9> */
.L_x_316:
[----:B------:R-:W-:Y:S05]  /*96c0*/  BSYNC B1 ;  /* 0x0000000000017941 */ /* 0x000fea0003800000 */
.L_x_315:
        /* <DEDUP_REMOVED lines=9> */
.L_x_318:
[----:B------:R-:W-:Y:S05]  /*9760*/  BSYNC B1 ;  /* 0x0000000000017941 */ /* 0x000fea0003800000 */
.L_x_317:
        /* <DEDUP_REMOVED lines=12> */
.L_x_320:
[----:B------:R-:W-:Y:S05]  /*9830*/  BSYNC B1 ;  /* 0x0000000000017941 */ /* 0x000fea0003800000 */
.L_x_319:
        /* <DEDUP_REMOVED lines=12> */
.L_x_322:
[----:B------:R-:W-:Y:S05]  /*9900*/  BSYNC B1 ;  /* 0x0000000000017941 */ /* 0x000fea0003800000 */
.L_x_321:
        /* <DEDUP_REMOVED lines=9> */
.L_x_324:
[----:B------:R-:W-:Y:S05]  /*99a0*/  BSYNC B1 ;  /* 0x0000000000017941 */ /* 0x000fea0003800000 */
.L_x_323:
        /* <DEDUP_REMOVED lines=9> */
.L_x_326:
[----:B------:R-:W-:Y:S05]  /*9a40*/  BSYNC B1 ;  /* 0x0000000000017941 */ /* 0x000fea0003800000 */
.L_x_325:
        /* <DEDUP_REMOVED lines=12> */
.L_x_328:
[----:B------:R-:W-:Y:S05]  /*9b10*/  BSYNC B1 ;  /* 0x0000000000017941 */ /* 0x000fea0003800000 */
.L_x_327:
        /* <DEDUP_REMOVED lines=12> */
.L_x_330:
[----:B------:R-:W-:Y:S05]  /*9be0*/  BSYNC B1 ;  /* 0x0000000000017941 */ /* 0x000fea0003800000 */
.L_x_329:
        /* <DEDUP_REMOVED lines=9> */
.L_x_332:
[----:B------:R-:W-:Y:S05]  /*9c80*/  BSYNC B1 ;  /* 0x0000000000017941 */ /* 0x000fea0003800000 */
.L_x_331:
        /* <DEDUP_REMOVED lines=9> */
.L_x_334:
[----:B------:R-:W-:Y:S05]  /*9d20*/  BSYNC B1 ;  /* 0x0000000000017941 */ /* 0x000fea0003800000 */
.L_x_333:
        /* <DEDUP_REMOVED lines=12> */
.L_x_336:
[----:B------:R-:W-:Y:S05]  /*9df0*/  BSYNC B1 ;  /* 0x0000000000017941 */ /* 0x000fea0003800000 */
.L_x_335:
        /* <DEDUP_REMOVED lines=12> */
.L_x_338:
[----:B------:R-:W-:Y:S05]  /*9ec0*/  BSYNC B1 ;  /* 0x0000000000017941 */ /* 0x000fea0003800000 */
.L_x_337:
        /* <DEDUP_REMOVED lines=9> */
.L_x_340:
[----:B------:R-:W-:Y:S05]  /*9f60*/  BSYNC B1 ;  /* 0x0000000000017941 */ /* 0x000fea0003800000 */
.L_x_339:
        /* <DEDUP_REMOVED lines=9> */
.L_x_342:
[----:B------:R-:W-:Y:S05]  /*a000*/  BSYNC B1 ;  /* 0x0000000000017941 */ /* 0x000fea0003800000 */
.L_x_341:
        /* <DEDUP_REMOVED lines=12> */
.L_x_344:
[----:B------:R-:W-:Y:S05]  /*a0d0*/  BSYNC B1 ;  /* 0x0000000000017941 */ /* 0x000fea0003800000 */
.L_x_343:
        /* <DEDUP_REMOVED lines=12> */
.L_x_346:
[----:B------:R-:W-:Y:S05]  /*a1a0*/  BSYNC B1 ;  /* 0x0000000000017941 */ /* 0x000fea0003800000 */
.L_x_345:
        /* <DEDUP_REMOVED lines=9> */
.L_x_348:
[----:B------:R-:W-:Y:S05]  /*a240*/  BSYNC B1 ;  /* 0x0000000000017941 */ /* 0x000fea0003800000 */
.L_x_347:
        /* <DEDUP_REMOVED lines=9> */
.L_x_350:
[----:B------:R-:W-:Y:S05]  /*a2e0*/  BSYNC B1 ;  /* 0x0000000000017941 */ /* 0x000fea0003800000 */
.L_x_349:
        /* <DEDUP_REMOVED lines=12> */
.L_x_352:
[----:B------:R-:W-:Y:S05]  /*a3b0*/  BSYNC B1 ;  /* 0x0000000000017941 */ /* 0x000fea0003800000 */
.L_x_351:
        /* <DEDUP_REMOVED lines=12> */
.L_x_354:
[----:B------:R-:W-:Y:S05]  /*a480*/  BSYNC B1 ;  /* 0x0000000000017941 */ /* 0x000fea0003800000 */
.L_x_353:
        /* <DEDUP_REMOVED lines=9> */
.L_x_356:
[----:B------:R-:W-:Y:S05]  /*a520*/  BSYNC B1 ;  /* 0x0000000000017941 */ /* 0x000fea0003800000 */
.L_x_355:
        /* <DEDUP_REMOVED lines=9> */
.L_x_358:
[----:B------:R-:W-:Y:S05]  /*a5c0*/  BSYNC B1 ;  /* 0x0000000000017941 */ /* 0x000fea0003800000 */
.L_x_357:
        /* <DEDUP_REMOVED lines=12> */
.L_x_360:
[----:B------:R-:W-:Y:S05]  /*a690*/  BSYNC B1 ;  /* 0x0000000000017941 */ /* 0x000fea0003800000 */
.L_x_359:
        /* <DEDUP_REMOVED lines=12> */
.L_x_362:
[----:B------:R-:W-:Y:S05]  /*a760*/  BSYNC B1 ;  /* 0x0000000000017941 */ /* 0x000fea0003800000 */
.L_x_361:
        /* <DEDUP_REMOVED lines=9> */
.L_x_364:
[----:B------:R-:W-:Y:S05]  /*a800*/  BSYNC B1 ;  /* 0x0000000000017941 */ /* 0x000fea0003800000 */
.L_x_363:
        /* <DEDUP_REMOVED lines=9> */
.L_x_366:
[----:B------:R-:W-:Y:S05]  /*a8a0*/  BSYNC B1 ;  /* 0x0000000000017941 */ /* 0x000fea0003800000 */
.L_x_365:
        /* <DEDUP_REMOVED lines=12> */
.L_x_368:
[----:B------:R-:W-:Y:S05]  /*a970*/  BSYNC B1 ;  /* 0x0000000000017941 */ /* 0x000fea0003800000 */
.L_x_367:
        /* <DEDUP_REMOVED lines=12> */
.L_x_370:
[----:B------:R-:W-:Y:S05]  /*aa40*/  BSYNC B1 ;  /* 0x0000000000017941 */ /* 0x000fea0003800000 */
.L_x_369:
        /* <DEDUP_REMOVED lines=9> */
.L_x_372:
[----:B------:R-:W-:Y:S05]  /*aae0*/  BSYNC B1 ;  /* 0x0000000000017941 */ /* 0x000fea0003800000 */
.L_x_371:
        /* <DEDUP_REMOVED lines=9> */
.L_x_374:
[----:B------:R-:W-:Y:S05]  /*ab80*/  BSYNC B1 ;  /* 0x0000000000017941 */ /* 0x000fea0003800000 */
.L_x_373:
        /* <DEDUP_REMOVED lines=12> */
.L_x_376:
[----:B------:R-:W-:Y:S05]  /*ac50*/  BSYNC B1 ;  /* 0x0000000000017941 */ /* 0x000fea0003800000 */
.L_x_375:
        /* <DEDUP_REMOVED lines=12> */
.L_x_378:
[----:B------:R-:W-:Y:S05]  /*ad20*/  BSYNC B1 ;  /* 0x0000000000017941 */ /* 0x000fea0003800000 */
.L_x_377:
        /* <DEDUP_REMOVED lines=9> */
.L_x_380:
[----:B------:R-:W-:Y:S05]  /*adc0*/  BSYNC B1 ;  /* 0x0000000000017941 */ /* 0x000fea0003800000 */
.L_x_379:
        /* <DEDUP_REMOVED lines=9> */
.L_x_382:
[----:B------:R-:W-:Y:S05]  /*ae60*/  BSYNC B1 ;  /* 0x0000000000017941 */ /* 0x000fea0003800000 */
.L_x_381:
        /* <DEDUP_REMOVED lines=12> */
.L_x_384:
[----:B------:R-:W-:Y:S05]  /*af30*/  BSYNC B1 ;  /* 0x0000000000017941 */ /* 0x000fea0003800000 */
.L_x_383:
        /* <DEDUP_REMOVED lines=12> */
.L_x_386:
[----:B------:R-:W-:Y:S05]  /*b000*/  BSYNC B1 ;  /* 0x0000000000017941 */ /* 0x000fea0003800000 */
.L_x_385:
        /* <DEDUP_REMOVED lines=9> */
.L_x_388:
[----:B------:R-:W-:Y:S05]  /*b0a0*/  BSYNC B1 ;  /* 0x0000000000017941 */ /* 0x000fea0003800000 */
.L_x_387:
        /* <DEDUP_REMOVED lines=9> */
.L_x_390:
[----:B------:R-:W-:Y:S05]  /*b140*/  BSYNC B1 ;  /* 0x0000000000017941 */ /* 0x000fea0003800000 */
.L_x_389:
        /* <DEDUP_REMOVED lines=12> */
.L_x_392:
[----:B------:R-:W-:Y:S05]  /*b210*/  BSYNC B1 ;  /* 0x0000000000017941 */ /* 0x000fea0003800000 */
.L_x_391:
        /* <DEDUP_REMOVED lines=12> */
.L_x_394:
[----:B------:R-:W-:Y:S05]  /*b2e0*/  BSYNC B1 ;  /* 0x0000000000017941 */ /* 0x000fea0003800000 */
.L_x_393:
        /* <DEDUP_REMOVED lines=9> */
.L_x_396:
[----:B------:R-:W-:Y:S05]  /*b380*/  BSYNC B1 ;  /* 0x0000000000017941 */ /* 0x000fea0003800000 */
.L_x_395:
        /* <DEDUP_REMOVED lines=9> */
.L_x_398:
[----:B------:R-:W-:Y:S05]  /*b420*/  BSYNC B1 ;  /* 0x0000000000017941 */ /* 0x000fea0003800000 */
.L_x_397:
        /* <DEDUP_REMOVED lines=12> */
.L_x_400:
[----:B------:R-:W-:Y:S05]  /*b4f0*/  BSYNC B1 ;  /* 0x0000000000017941 */ /* 0x000fea0003800000 */
.L_x_399:
        /* <DEDUP_REMOVED lines=12> */
.L_x_402:
[----:B------:R-:W-:Y:S05]  /*b5c0*/  BSYNC B1 ;  /* 0x0000000000017941 */ /* 0x000fea0003800000 */
.L_x_401:
        /* <DEDUP_REMOVED lines=9> */
.L_x_404:
[----:B------:R-:W-:Y:S05]  /*b660*/  BSYNC B1 ;  /* 0x0000000000017941 */ /* 0x000fea0003800000 */
.L_x_403:
        /* <DEDUP_REMOVED lines=9> */
.L_x_406:
[----:B------:R-:W-:Y:S05]  /*b700*/  BSYNC B1 ;  /* 0x0000000000017941 */ /* 0x000fea0003800000 */
.L_x_405:
        /* <DEDUP_REMOVED lines=12> */
.L_x_408:
[----:B------:R-:W-:Y:S05]  /*b7d0*/  BSYNC B1 ;  /* 0x0000000000017941 */ /* 0x000fea0003800000 */
.L_x_407:
        /* <DEDUP_REMOVED lines=12> */
.L_x_410:
[----:B------:R-:W-:Y:S05]  /*b8a0*/  BSYNC B1 ;  /* 0x0000000000017941 */ /* 0x000fea0003800000 */
.L_x_409:
        /* <DEDUP_REMOVED lines=9> */
.L_x_412:
[----:B------:R-:W-:Y:S05]  /*b940*/  BSYNC B1 ;  /* 0x0000000000017941 */ /* 0x000fea0003800000 */
.L_x_411:
        /* <DEDUP_REMOVED lines=9> */
.L_x_414:
[----:B------:R-:W-:Y:S05]  /*b9e0*/  BSYNC B1 ;  /* 0x0000000000017941 */ /* 0x000fea0003800000 */
.L_x_413:
        /* <DEDUP_REMOVED lines=12> */
.L_x_416:
[----:B------:R-:W-:Y:S05]  /*bab0*/  BSYNC B1 ;  /* 0x0000000000017941 */ /* 0x000fea0003800000 */
.L_x_415:
        /* <DEDUP_REMOVED lines=12> */
.L_x_418:
[----:B------:R-:W-:Y:S05]  /*bb80*/  BSYNC B1 ;  /* 0x0000000000017941 */ /* 0x000fea0003800000 */
.L_x_417:
        /* <DEDUP_REMOVED lines=9> */
.L_x_420:
[----:B------:R-:W-:Y:S05]  /*bc20*/  BSYNC B1 ;  /* 0x0000000000017941 */ /* 0x000fea0003800000 */
.L_x_419:
        /* <DEDUP_REMOVED lines=9> */
.L_x_422:
[----:B------:R-:W-:Y:S05]  /*bcc0*/  BSYNC B1 ;  /* 0x0000000000017941 */ /* 0x000fea0003800000 */
.L_x_421:
        /* <DEDUP_REMOVED lines=12> */
.L_x_424:
[----:B------:R-:W-:Y:S05]  /*bd90*/  BSYNC B1 ;  /* 0x0000000000017941 */ /* 0x000fea0003800000 */
.L_x_423:
        /* <DEDUP_REMOVED lines=12> */
.L_x_426:
[----:B------:R-:W-:Y:S05]  /*be60*/  BSYNC B1 ;  /* 0x0000000000017941 */ /* 0x000fea0003800000 */
.L_x_425:
        /* <DEDUP_REMOVED lines=9> */
.L_x_428:
[----:B------:R-:W-:Y:S05]  /*bf00*/  BSYNC B1 ;  /* 0x0000000000017941 */ /* 0x000fea0003800000 */
.L_x_427:
        /* <DEDUP_REMOVED lines=9> */
.L_x_430:
[----:B------:R-:W-:Y:S05]  /*bfa0*/  BSYNC B1 ;  /* 0x0000000000017941 */ /* 0x000fea0003800000 */
.L_x_429:
        /* <DEDUP_REMOVED lines=12> */
.L_x_432:
[----:B------:R-:W-:Y:S05]  /*c070*/  BSYNC B1 ;  /* 0x0000000000017941 */ /* 0x000fea0003800000 */
.L_x_431:
        /* <DEDUP_REMOVED lines=12> */
.L_x_434:
[----:B------:R-:W-:Y:S05]  /*c140*/  BSYNC B1 ;  /* 0x0000000000017941 */ /* 0x000fea0003800000 */
.L_x_433:
        /* <DEDUP_REMOVED lines=9> */
.L_x_436:
[----:B------:R-:W-:Y:S05]  /*c1e0*/  BSYNC B1 ;  /* 0x0000000000017941 */ /* 0x000fea0003800000 */
.L_x_435:
        /* <DEDUP_REMOVED lines=9> */
.L_x_438:
[----:B------:R-:W-:Y:S05]  /*c280*/  BSYNC B1 ;  /* 0x0000000000017941 */ /* 0x000fea0003800000 */
.L_x_437:
        /* <DEDUP_REMOVED lines=12> */
.L_x_440:
[----:B------:R-:W-:Y:S05]  /*c350*/  BSYNC B1 ;  /* 0x0000000000017941 */ /* 0x000fea0003800000 */
.L_x_439:
        /* <DEDUP_REMOVED lines=12> */
.L_x_442:
[----:B------:R-:W-:Y:S05]  /*c420*/  BSYNC B1 ;  /* 0x0000000000017941 */ /* 0x000fea0003800000 */
.L_x_441:
        /* <DEDUP_REMOVED lines=9> */
.L_x_444:
[----:B------:R-:W-:Y:S05]  /*c4c0*/  BSYNC B1 ;  /* 0x0000000000017941 */ /* 0x000fea0003800000 */
.L_x_443:
        /* <DEDUP_REMOVED lines=9> */
.L_x_446:
[----:B------:R-:W-:Y:S05]  /*c560*/  BSYNC B1 ;  /* 0x0000000000017941 */ /* 0x000fea0003800000 */
.L_x_445:
        /* <DEDUP_REMOVED lines=12> */
.L_x_448:
[----:B------:R-:W-:Y:S05]  /*c630*/  BSYNC B1 ;  /* 0x0000000000017941 */ /* 0x000fea0003800000 */
.L_x_447:
        /* <DEDUP_REMOVED lines=12> */
.L_x_450:
[----:B------:R-:W-:Y:S05]  /*c700*/  BSYNC B1 ;  /* 0x0000000000017941 */ /* 0x000fea0003800000 */
.L_x_449:
        /* <DEDUP_REMOVED lines=9> */
.L_x_452:
[----:B------:R-:W-:Y:S05]  /*c7a0*/  BSYNC B1 ;  /* 0x0000000000017941 */ /* 0x000fea0003800000 */
.L_x_451:
        /* <DEDUP_REMOVED lines=9> */
.L_x_454:
[----:B------:R-:W-:Y:S05]  /*c840*/  BSYNC B1 ;  /* 0x0000000000017941 */ /* 0x000fea0003800000 */
.L_x_453:
        /* <DEDUP_REMOVED lines=12> */
.L_x_456:
[----:B------:R-:W-:Y:S05]  /*c910*/  BSYNC B1 ;  /* 0x0000000000017941 */ /* 0x000fea0003800000 */
.L_x_455:
        /* <DEDUP_REMOVED lines=12> */
.L_x_458:
[----:B------:R-:W-:Y:S05]  /*c9e0*/  BSYNC B1 ;  /* 0x0000000000017941 */ /* 0x000fea0003800000 */
.L_x_457:
        /* <DEDUP_REMOVED lines=9> */
.L_x_460:
[----:B------:R-:W-:Y:S05]  /*ca80*/  BSYNC B1 ;  /* 0x0000000000017941 */ /* 0x000fea0003800000 */
.L_x_459:
        /* <DEDUP_REMOVED lines=9> */
.L_x_462:
[----:B------:R-:W-:Y:S05]  /*cb20*/  BSYNC B1 ;  /* 0x0000000000017941 */ /* 0x000fea0003800000 */
.L_x_461:
        /* <DEDUP_REMOVED lines=12> */
.L_x_464:
[----:B------:R-:W-:Y:S05]  /*cbf0*/  BSYNC B1 ;  /* 0x0000000000017941 */ /* 0x000fea0003800000 */
.L_x_463:
        /* <DEDUP_REMOVED lines=12> */
.L_x_466:
[----:B------:R-:W-:Y:S05]  /*ccc0*/  BSYNC B1 ;  /* 0x0000000000017941 */ /* 0x000fea0003800000 */
.L_x_465:
        /* <DEDUP_REMOVED lines=9> */
.L_x_468:
[----:B------:R-:W-:Y:S05]  /*cd60*/  BSYNC B1 ;  /* 0x0000000000017941 */ /* 0x000fea0003800000 */
.L_x_467:
        /* <DEDUP_REMOVED lines=9> */
.L_x_470:
[----:B------:R-:W-:Y:S05]  /*ce00*/  BSYNC B1 ;  /* 0x0000000000017941 */ /* 0x000fea0003800000 */
.L_x_469:
        /* <DEDUP_REMOVED lines=12> */
.L_x_472:
[----:B------:R-:W-:Y:S05]  /*ced0*/  BSYNC B1 ;  /* 0x0000000000017941 */ /* 0x000fea0003800000 */
.L_x_471:
        /* <DEDUP_REMOVED lines=12> */
.L_x_474:
[----:B------:R-:W-:Y:S05]  /*cfa0*/  BSYNC B1 ;  /* 0x0000000000017941 */ /* 0x000fea0003800000 */
.L_x_473:
        /* <DEDUP_REMOVED lines=9> */
.L_x_476:
[----:B------:R-:W-:Y:S05]  /*d040*/  BSYNC B1 ;  /* 0x0000000000017941 */ /* 0x000fea0003800000 */
.L_x_475:
        /* <DEDUP_REMOVED lines=9> */
.L_x_478:
[----:B------:R-:W-:Y:S05]  /*d0e0*/  BSYNC B1 ;  /* 0x0000000000017941 */ /* 0x000fea0003800000 */
.L_x_477:
        /* <DEDUP_REMOVED lines=12> */
.L_x_480:
[----:B------:R-:W-:Y:S05]  /*d1b0*/  BSYNC B1 ;  /* 0x0000000000017941 */ /* 0x000fea0003800000 */
.L_x_479:
        /* <DEDUP_REMOVED lines=12> */
.L_x_482:
[----:B------:R-:W-:Y:S05]  /*d280*/  BSYNC B1 ;  /* 0x0000000000017941 */ /* 0x000fea0003800000 */
.L_x_481:
        /* <DEDUP_REMOVED lines=9> */
.L_x_484:
[----:B------:R-:W-:Y:S05]  /*d320*/  BSYNC B1 ;  /* 0x0000000000017941 */ /* 0x000fea0003800000 */
.L_x_483:
        /* <DEDUP_REMOVED lines=9> */
.L_x_486:
[----:B------:R-:W-:Y:S05]  /*d3c0*/  BSYNC B1 ;  /* 0x0000000000017941 */ /* 0x000fea0003800000 */
.L_x_485:
        /* <DEDUP_REMOVED lines=12> */
.L_x_488:
[----:B------:R-:W-:Y:S05]  /*d490*/  BSYNC B1 ;  /* 0x0000000000017941 */ /* 0x000fea0003800000 */
.L_x_487:
        /* <DEDUP_REMOVED lines=12> */
.L_x_490:
[----:B------:R-:W-:Y:S05]  /*d560*/  BSYNC B1 ;  /* 0x0000000000017941 */ /* 0x000fea0003800000 */
.L_x_489:
        /* <DEDUP_REMOVED lines=9> */
.L_x_492:
[----:B------:R-:W-:Y:S05]  /*d600*/  BSYNC B1 ;  /* 0x0000000000017941 */ /* 0x000fea0003800000 */
.L_x_491:
        /* <DEDUP_REMOVED lines=9> */
.L_x_494:
[----:B------:R-:W-:Y:S05]  /*d6a0*/  BSYNC B1 ;  /* 0x0000000000017941 */ /* 0x000fea0003800000 */
.L_x_493:
        /* <DEDUP_REMOVED lines=12> */
.L_x_496:
[----:B------:R-:W-:Y:S05]  /*d770*/  BSYNC B1 ;  /* 0x0000000000017941 */ /* 0x000fea0003800000 */
.L_x_495:
        /* <DEDUP_REMOVED lines=12> */
.L_x_498:
[----:B------:R-:W-:Y:S05]  /*d840*/  BSYNC B1 ;  /* 0x0000000000017941 */ /* 0x000fea0003800000 */
.L_x_497:
        /* <DEDUP_REMOVED lines=9> */
.L_x_500:
[----:B------:R-:W-:Y:S05]  /*d8e0*/  BSYNC B1 ;  /* 0x0000000000017941 */ /* 0x000fea0003800000 */
.L_x_499:
        /* <DEDUP_REMOVED lines=9> */
.L_x_502:
[----:B------:R-:W-:Y:S05]  /*d980*/  BSYNC B1 ;  /* 0x0000000000017941 */ /* 0x000fea0003800000 */
.L_x_501:
        /* <DEDUP_REMOVED lines=12> */
.L_x_504:
[----:B------:R-:W-:Y:S05]  /*da50*/  BSYNC B1 ;  /* 0x0000000000017941 */ /* 0x000fea0003800000 */
.L_x_503:
        /* <DEDUP_REMOVED lines=12> */
.L_x_506:
[----:B------:R-:W-:Y:S05]  /*db20*/  BSYNC B1 ;  /* 0x0000000000017941 */ /* 0x000fea0003800000 */
.L_x_505:
        /* <DEDUP_REMOVED lines=9> */
.L_x_508:
[----:B------:R-:W-:Y:S05]  /*dbc0*/  BSYNC B1 ;  /* 0x0000000000017941 */ /* 0x000fea0003800000 */
.L_x_507:
        /* <DEDUP_REMOVED lines=9> */
.L_x_510:
[----:B------:R-:W-:Y:S05]  /*dc60*/  BSYNC B1 ;  /* 0x0000000000017941 */ /* 0x000fea0003800000 */
.L_x_509:
        /* <DEDUP_REMOVED lines=12> */
.L_x_512:
[----:B------:R-:W-:Y:S05]  /*dd30*/  BSYNC B1 ;  /* 0x0000000000017941 */ /* 0x000fea0003800000 */
.L_x_511:
        /* <DEDUP_REMOVED lines=12> */
.L_x_514:
[----:B------:R-:W-:Y:S05]  /*de00*/  BSYNC B1 ;  /* 0x0000000000017941 */ /* 0x000fea0003800000 */
.L_x_513:
        /* <DEDUP_REMOVED lines=9> */
.L_x_516:
[----:B------:R-:W-:Y:S05]  /*dea0*/  BSYNC B1 ;  /* 0x0000000000017941 */ /* 0x000fea0003800000 */
.L_x_515:
        /* <DEDUP_REMOVED lines=9> */
.L_x_518:
[----:B------:R-:W-:Y:S05]  /*df40*/  BSYNC B1 ;  /* 0x0000000000017941 */ /* 0x000fea0003800000 */
.L_x_517:
        /* <DEDUP_REMOVED lines=12> */
.L_x_520:
[----:B------:R-:W-:Y:S05]  /*e010*/  BSYNC B1 ;  /* 0x0000000000017941 */ /* 0x000fea0003800000 */
.L_x_519:
        /* <DEDUP_REMOVED lines=12> */
.L_x_522:
[----:B------:R-:W-:Y:S05]  /*e0e0*/  BSYNC B1 ;  /* 0x0000000000017941 */ /* 0x000fea0003800000 */
.L_x_521:
        /* <DEDUP_REMOVED lines=9> */
.L_x_524:
[----:B------:R-:W-:Y:S05]  /*e180*/  BSYNC B1 ;  /* 0x0000000000017941 */ /* 0x000fea0003800000 */
.L_x_523:
        /* <DEDUP_REMOVED lines=9> */
.L_x_526:
[----:B------:R-:W-:Y:S05]  /*e220*/  BSYNC B1 ;  /* 0x0000000000017941 */ /* 0x000fea0003800000 */
.L_x_525:
        /* <DEDUP_REMOVED lines=12> */
.L_x_528:
[----:B------:R-:W-:Y:S05]  /*e2f0*/  BSYNC B1 ;  /* 0x0000000000017941 */ /* 0x000fea0003800000 */
.L_x_527:
        /* <DEDUP_REMOVED lines=12> */
.L_x_530:
[----:B------:R-:W-:Y:S05]  /*e3c0*/  BSYNC B1 ;  /* 0x0000000000017941 */ /* 0x000fea0003800000 */
.L_x_529:
        /* <DEDUP_REMOVED lines=9> */
.L_x_532:
[----:B------:R-:W-:Y:S05]  /*e460*/  BSYNC B1 ;  /* 0x0000000000017941 */ /* 0x000fea0003800000 */
.L_x_531:
        /* <DEDUP_REMOVED lines=9> */
.L_x_534:
[----:B------:R-:W-:Y:S05]  /*e500*/  BSYNC B1 ;  /* 0x0000000000017941 */ /* 0x000fea0003800000 */
.L_x_533:
[----:B-----5:R-:W-:Y:S01]  /*e510*/  HADD2.F32 R5, -RZ, R3.H0_H0 ;  /* 0x20000003ff057230 */ /* 0x020fe20000004100 */
[----:B------:R-:W-:Y:S01]  /*e520*/  ISETP.GT.AND P1, PT, R0, 0xf9, P1 ;  /* 0x000000f90000780c */ /* 0x000fe20000f24270 */
[----:B0-----:R-:W-:Y:S01]  /*e530*/  @P2 IMAD.MOV.U32 R4, RZ, RZ, R158 ;  /* 0x000000ffff042224 */ /* 0x001fe200078e009e */
[----:B------:R-:W-:Y:S02]  /*e540*/  BSSY B1, `(.L_x_535) ;  /* 0x0000009000017945 */ /* 0x000fe40003800000 */
[----:B------:R-:W-:-:S04]  /*e550*/  FMUL R5, R5, R16 ;  /* 0x0000001005057220 */ /* 0x000fc80000400000 */
[----:B------:R-:W-:-:S05]  /*e560*/  FFMA R5, R150, R2, R5 ;  /* 0x0000000296057223 */ /* 0x000fca0000000005 */
[----:B------:R-:W-:-:S04]  /*e570*/  F2FP.F16.F32.PACK_AB R5, RZ, R5 ;  /* 0x00000005ff05723e */ /* 0x000fc800000000ff */
[----:B-1--4-:R-:W-:Y:S01]  /*e580*/  PRMT R6, R5, 0x7610, R6 ;  /* 0x0000761005067816 */ /* 0x012fe20000000006 */
[----:B------:R-:W-:-:S05]  /*e590*/  @P2 IMAD.MOV.U32 R5, RZ, RZ, R159 ;  /* 0x000000ffff052224 */ /* 0x000fca00078e009f */
[----:B------:R0:W-:Y:S01]  /*e5a0*/  @P2 STG.E.U16 desc[UR36][R4.64+0x1f0], R6 ;  /* 0x0001f00604002986 */ /* 0x0001e2000c101524 */
[----:B------:R-:W-:Y:S05]  /*e5b0*/  @!P1 BRA `(.L_x_536) ;  /* 0x0000000000049947 */ /* 0x000fea0003800000 */
[----:B------:R1:W5:Y:S02]  /*e5c0*/  LDG.E.LTC128B.U16 R3, desc[UR36][R12.64+0x1f2] ;  /* 0x0001f2240c037981 */ /* 0x000364000c1e1520 */
.L_x_536:
[----:B------:R-:W-:Y:S05]  /*e5d0*/  BSYNC B1 ;  /* 0x0000000000017941 */ /* 0x000fea0003800000 */
.L_x_535:
[----:B------:R-:W-:Y:S05]  /*e5e0*/  @!P1 BRA `(.L_x_537) ;  /* 0x0000004c00b09947 */ /* 0x000fea0003800000 */
[----:B-----5:R-:W-:-:S05]  /*e5f0*/  HADD2.F32 R3, -RZ, R3.H0_H0 ;  /* 0x20000003ff037230 */ /* 0x020fca0000004100 */
[----:B------:R-:W-:-:S04]  /*e600*/  FMUL R0, R3, R16 ;  /* 0x0000001003007220 */ /* 0x000fc80000400000 */
[----:B------:R-:W-:-:S05]  /*e610*/  FFMA R0, R151, R2, R0 ;  /* 0x0000000297007223 */ /* 0x000fca0000000000 */
[----:B------:R-:W-:-:S05]  /*e620*/  F2FP.F16.F32.PACK_AB R0, RZ, R0 ;  /* 0x00000000ff00723e */ /* 0x000fca00000000ff */
[----:B------:R4:W-:Y:S01]  /*e630*/  STG.E.U16 desc[UR36][R158.64+0x1f2], R0 ;  /* 0x0001f2009e007986 */ /* 0x0009e2000c101524 */
[----:B------:R-:W-:Y:S05]  /*e640*/  BRA `(.L_x_537) ;  /* 0x0000004c00987947 */ /* 0x000fea0003800000 */
.L_x_30:
[----:B------:R-:W2:Y:S01]  /*e650*/  LDL.LU R3, [R1] ;  /* 0x0000000001037983 */ /* 0x000ea20000300800 */
[----:B------:R-:W-:-:S03]  /*e660*/  ULDC.64 UR4, c[0x0][0x5c0] ;  /* 0x0001700000047ab9 */ /* 0x000fc60000000a00 */
[----:B------:R-:W3:Y:S04]  /*e670*/  LDL.LU R9, [R1+0x60] ;  /* 0x0000600001097983 */ /* 0x000ee80000300800 */
[----:B------:R-:W4:Y:S04]  /*e680*/  LDL.LU R11, [R1+0x8c] ;  /* 0x00008c00010b7983 */ /* 0x000f280000300800 */
[----:B------:R-:W5:Y:S04]  /*e690*/  LDL.LU R235, [R1+0x9c] ;  /* 0x00009c0001eb7983 */ /* 0x000f680000300800 */
        /* <DEDUP_REMOVED lines=75> */
[----:B------:R-:W5:Y:S01]  /*eb50*/  LDL.LU R158, [R1+0x1cc] ;  /* 0x0001cc00019e7983 */ /* 0x000f620000300800 */
[----:B--2---:R-:W-:-:S03]  /*eb60*/  FMUL R3, R3, R2 ;  /* 0x0000000203037220 */ /* 0x004fc60000400000 */
[----:B------:R-:W2:Y:S01]  /*eb70*/  LDL.LU R157, [R1+0x1d0] ;  /* 0x0001d000019d7983 */ /* 0x000ea20000300800 */
[----:B------:R-:W-:-:S03]  /*eb80*/  LEA R4, P0, R6, UR4, 0x1 ;  /* 0x0000000406047c11 */ /* 0x000fc6000f8008ff */
[----:B------:R-:W2:Y:S04]  /*eb90*/  LDL.LU R156, [R1+0x1d4] ;  /* 0x0001d400019c7983 */ /* 0x000ea80000300800 */
[----:B------:R-:W2:Y:S04]  /*eba0*/  LDL.LU R155, [R1+0x1d8] ;  /* 0x0001d800019b7983 */ /* 0x000ea80000300800 */
[----:B------:R-:W2:Y:S04]  /*ebb0*/  LDL.LU R154, [R1+0x1dc] ;  /* 0x0001dc00019a7983 */ /* 0x000ea80000300800 */
[----:B------:R-:W2:Y:S01]  /*ebc0*/  LDL.LU R153, [R1+0x1e0] ;  /* 0x0001e00001997983 */ /* 0x000ea20000300800 */
[----:B------:R-:W-:-:S03]  /*ebd0*/  LEA.HI.X R5, R6, UR5, R10, 0x1, P0 ;  /* 0x0000000506057c11 */ /* 0x000fc600080f0c0a */
[----:B------:R-:W2:Y:S01]  /*ebe0*/  LDL.LU R152, [R1+0x1e4] ;  /* 0x0001e40001987983 */ /* 0x000ea20000300800 */
[----:B------:R-:W-:-:S03]  /*ebf0*/  F2FP.F16.F32.PACK_AB R3, RZ, R3 ;  /* 0x00000003ff03723e */ /* 0x000fc600000000ff */
[----:B------:R-:W2:Y:S04]  /*ec00*/  LDL.LU R23, [R1+0x1e8] ;  /* 0x0001e80001177983 */ /* 0x000ea80000300800 */
[----:B------:R-:W2:Y:S04]  /*ec10*/  LDL.LU R22, [R1+0x1ec] ;  /* 0x0001ec0001167983 */ /* 0x000ea80000300800 */
[----:B------:R-:W2:Y:S04]  /*ec20*/  LDL.LU R21, [R1+0x1f0] ;  /* 0x0001f00001157983 */ /* 0x000ea80000300800 */
[----:B------:R-:W2:Y:S04]  /*ec30*/  LDL.LU R20, [R1+0x1f4] ;  /* 0x0001f40001147983 */ /* 0x000ea80000300800 */
[----:B------:R-:W2:Y:S04]  /*ec40*/  LDL.LU R19, [R1+0x1f8] ;  /* 0x0001f80001137983 */ /* 0x000ea80000300800 */
[----:B------:R-:W2:Y:S04]  /*ec50*/  LDL.LU R18, [R1+0x1fc] ;  /* 0x0001fc0001127983 */ /* 0x000ea80000300800 */
[----:B------:R-:W3:Y:S04]  /*ec60*/  LDL.LU R7, [R1+0x8] ;  /* 0x0000080001077983 */ /* 0x000ee80000300800 */
[----:B------:R-:W4:Y:S04]  /*ec70*/  LDL.LU R6, [R1+0xc] ;  /* 0x00000c0001067983 */ /* 0x000f280000300800 */
[----:B------:R0:W-:Y:S04]  /*ec80*/  @P1 STG.E.U16 desc[UR36][R4.64], R3 ;  /* 0x0000000304001986 */ /* 0x0001e8000c101524 */
[----:B0-----:R-:W5:Y:S01]  /*ec90*/  LDL.LU R3, [R1+0x4] ;  /* 0x0000040001037983 */ /* 0x001f620000300800 */
[----:B------:R-:W-:Y:S01]  /*eca0*/  ISETP.GT.AND P0, PT, R0, 0x1, P3 ;  /* 0x000000010000780c */ /* 0x000fe20001f04270 */
[----:B------:R-:W-:Y:S01]  /*ecb0*/  USHF.L.U32 UR5, UR8, 0x4, URZ ;  /* 0x0000000408057899 */ /* 0x000fe2000800063f */
[----:B------:R-:W-:Y:S01]  /*ecc0*/  ISETP.GT.AND P2, PT, R17, 0x8, PT ;  /* 0x000000081100780c */ /* 0x000fe20003f44270 */
[----:B------:R-:W-:Y:S01]  /*ecd0*/  USHF.L.U64.HI UR4, UR8, 0x4, UR9 ;  /* 0x0000000408047899 */ /* 0x000fe20008010209 */
[----:B---3--:R-:W-:-:S05]  /*ece0*/  FMUL R7, R7, R2 ;  /* 0x0000000207077220 */ /* 0x008fca0000400000 */
[----:B------:R-:W-:-:S04]  /*ecf0*/  F2FP.F16.F32.PACK_AB R7, RZ, R7 ;  /* 0x00000007ff07723e */ /* 0x000fc800000000ff */
[----:B------:R-:W-:Y:S01]  /*ed00*/  PRMT R8, R7, 0x7610, R8 ;  /* 0x0000761007087816 */ /* 0x000fe20000000008 */
[----:B-----5:R-:W-:-:S05]  /*ed10*/  FMUL R3, R3, R2 ;  /* 0x0000000203037220 */ /* 0x020fca0000400000 */
[----:B------:R-:W-:-:S05]  /*ed20*/  F2FP.F16.F32.PACK_AB R3, RZ, R3 ;  /* 0x00000003ff03723e */ /* 0x000fca00000000ff */
[----:B------:R4:W-:Y:S01]  /*ed30*/  @P0 STG.E.U16 desc[UR36][R4.64+0x2], R3 ;  /* 0x0000020304000986 */ /* 0x0009e2000c101524 */
[----:B------:R-:W-:Y:S01]  /*ed40*/  ISETP.GT.AND P0, PT, R0, RZ, P2 ;  /* 0x000000ff0000720c */ /* 0x000fe20001704270 */
[----:B----4-:R-:W-:Y:S01]  /*ed50*/  FMUL R3, R6, R2 ;  /* 0x0000000206037220 */ /* 0x010fe20000400000 */
[----:B------:R-:W-:-:S04]  /*ed60*/  IADD3 R6, P1, R4, UR5, RZ ;  /* 0x0000000504067c10 */ /* 0x000fc8000ff3e0ff */
[----:B------:R-:W-:Y:S02]  /*ed70*/  IADD3.X R7, R5, UR4, RZ, P1, !PT ;  /* 0x0000000405077c10 */ /* 0x000fe40008ffe4ff */
[----:B------:R-:W-:-:S05]  /*ed80*/  F2FP.F16.F32.PACK_AB R3, RZ, R3 ;  /* 0x00000003ff03723e */ /* 0x000fca00000000ff */
[----:B------:R0:W-:Y:S01]  /*ed90*/  @P0 STG.E.U16 desc[UR36][R6.64], R8 ;  /* 0x0000000806000986 */ /* 0x0001e2000c101524 */
[----:B------:R-:W-:-:S03]  /*eda0*/  ISETP.GT.AND P0, PT, R0, 0x1, P2 ;  /* 0x000000010000780c */ /* 0x000fc60001704270 */
[----:B0-----:R-:W3:Y:S10]  /*edb0*/  LDL.LU R8, [R1+0x50] ;  /* 0x0000500001087983 */ /* 0x001ef40000300800 */
[----:B------:R0:W-:Y:S04]  /*edc0*/  @P0 STG.E.U16 desc[UR36][R6.64+0x2], R3 ;  /* 0x0000020306000986 */ /* 0x0001e8000c101524 */
[----:B0-----:R-:W4:Y:S01]  /*edd0*/  LDL.LU R3, [R1+0x10] ;  /* 0x0000100001037983 */ /* 0x001f220000300800 */
[----:B------:R-:W-:Y:S01]  /*ede0*/  ISETP.GT.AND P0, PT, R0, 0x8, P3 ;  /* 0x000000080000780c */ /* 0x000fe20001f04270 */
[----:B----4-:R-:W-:-:S05]  /*edf0*/  FMUL R3, R3, R2 ;  /* 0x0000000203037220 */ /* 0x010fca0000400000 */
[----:B------:R-:W-:-:S07]  /*ee00*/  F2FP.F16.F32.PACK_AB R3, RZ, R3 ;  /* 0x00000003ff03723e */ /* 0x000fce00000000ff */
        /* <DEDUP_REMOVED lines=73> */
[----:B---3--:R-:W-:-:S05]  /*f2a0*/  FMUL R8, R8, R2 ;  /* 0x0000000208087220 */ /* 0x008fca0000400000 */
[----:B------:R-:W-:Y:S01]  /*f2b0*/  F2FP.F16.F32.PACK_AB R8, RZ, R8 ;  /* 0x00000008ff08723e */ /* 0x000fe200000000ff */
[----:B----4-:R-:W-:-:S05]  /*f2c0*/  FMUL R3, R3, R2 ;  /* 0x0000000203037220 */ /* 0x010fca0000400000 */
[----:B------:R-:W-:-:S05]  /*f2d0*/  F2FP.F16.F32.PACK_AB R3, RZ, R3 ;  /* 0x00000003ff03723e */ /* 0x000fca00000000ff */
[----:B------:R0:W-:Y:S01]  /*f2e0*/  @P0 STG.E.U16 desc[UR36][R6.64+0x42], R3 ;  /* 0x0000420306000986 */ /* 0x0001e2000c101524 */
[----:B------:R-:W-:-:S03]  /*f2f0*/  ISETP.GT.AND P0, PT, R0, 0x28, P3 ;  /* 0x000000280000780c */ /* 0x000fc60001f04270 */
[----:B0-----:R-:W3:Y:S01]  /*f300*/  LDL.LU R3, [R1+0x54] ;  /* 0x0000540001037983 */ /* 0x001ee20000300800 */
[----:B------:R-:W-:-:S09]  /*f310*/  ISETP.GT.AND P1, PT, R0, 0x29, P3 ;  /* 0x000000290000780c */ /* 0x000fd20001f24270 */
[----:B------:R0:W-:Y:S04]  /*f320*/  @P0 STG.E.U16 desc[UR36][R4.64+0x50], R8 ;  /* 0x0000500804000986 */ /* 0x0001e8000c101524 */
[----:B0-----:R-:W4:Y:S01]  /*f330*/  LDL.LU R8, [R1+0x58] ;  /* 0x0000580001087983 */ /* 0x001f220000300800 */
[----:B---3--:R-:W-:-:S05]  /*f340*/  FMUL R3, R3, R2 ;  /* 0x0000000203037220 */ /* 0x008fca0000400000 */
[----:B------:R-:W-:-:S05]  /*f350*/  F2FP.F16.F32.PACK_AB R3, RZ, R3 ;  /* 0x00000003ff03723e */ /* 0x000fca00000000ff */
[----:B------:R0:W-:Y:S01]  /*f360*/  @P1 STG.E.U16 desc[UR36][R4.64+0x52], R3 ;  /* 0x0000520304001986 */ /* 0x0001e2000c101524 */
[----:B----4-:R-:W-:-:S05]  /*f370*/  FMUL R8, R8, R2 ;  /* 0x0000000208087220 */ /* 0x010fca0000400000 */
[----:B------:R-:W-:Y:S01]  /*f380*/  F2FP.F16.F32.PACK_AB R8, RZ, R8 ;  /* 0x00000008ff08723e */ /* 0x000fe200000000ff */
[----:B0-----:R-:W3:Y:S03]  /*f390*/  LDL.LU R3, [R1+0x5c] ;  /* 0x00005c0001037983 */ /* 0x001ee60000300800 */
[----:B------:R-:W-:Y:S02]  /*f3a0*/  PRMT R10, R8, 0x7610, R10 ;  /* 0x00007610080a7816 */ /* 0x000fe4000000000a */
[----:B------:R-:W4:Y:S01]  /*f3b0*/  LDL.LU R8, [R1+0x64] ;  /* 0x0000640001087983 */ /* 0x000f220000300800 */
[C---:B------:R-:W-:Y:S02]  /*f3c0*/  ISETP.GT.AND P1, PT, R0.reuse, 0x28, P2 ;  /* 0x000000280000780c */ /* 0x040fe40001724270 */
[C---:B------:R-:W-:Y:S02]  /*f3d0*/  ISETP.GT.AND P4, PT, R0.reuse, 0x29, P2 ;  /* 0x000000290000780c */ /* 0x040fe40001784270 */
[C---:B------:R-:W-:Y:S01]  /*f3e0*/  ISETP.GT.AND P5, PT, R0.reuse, 0x30, P3 ;  /* 0x000000300000780c */ /* 0x040fe20001fa4270 */
[----:B------:R-:W-:Y:S01]  /*f3f0*/  FMUL R9, R9, R2 ;  /* 0x0000000209097220 */ /* 0x000fe20000400000 */
[----:B------:R-:W-:-:S04]  /*f400*/  ISETP.GT.AND P0, PT, R0, 0x31, P3 ;  /* 0x000000310000780c */ /* 0x000fc80001f04270 */
[----:B------:R-:W-:-:S03]  /*f410*/  F2FP.F16.F32.PACK_AB R9, RZ, R9 ;  /* 0x00000009ff09723e */ /* 0x000fc600000000ff */
[----:B------:R0:W-:Y:S04]  /*f420*/  @P1 STG.E.U16 desc[UR36][R6.64+0x50], R10 ;  /* 0x0000500a06001986 */ /* 0x0001e8000c101524 */
[----:B0-----:R-:W5:Y:S01]  /*f430*/  LDL.LU R10, [R1+0x74] ;  /* 0x00007400010a7983 */ /* 0x001f620000300800 */
[----:B---3--:R-:W-:-:S05]  /*f440*/  FMUL R3, R3, R2 ;  /* 0x0000000203037220 */ /* 0x008fca0000400000 */
[----:B------:R-:W-:Y:S01]  /*f450*/  F2FP.F16.F32.PACK_AB R3, RZ, R3 ;  /* 0x00000003ff03723e */ /* 0x000fe200000000ff */
[----:B----4-:R-:W-:-:S04]  /*f460*/  FMUL R8, R8, R2 ;  /* 0x0000000208087220 */ /* 0x010fc80000400000 */
[----:B------:R0:W-:Y:S04]  /*f470*/  @P4 STG.E.U16 desc[UR36][R6.64+0x52], R3 ;  /* 0x0000520306004986 */ /* 0x0001e8000c101524 */
[----:B------:R1:W-:Y:S01]  /*f480*/  @P5 STG.E.U16 desc[UR36][R4.64+0x60], R9 ;  /* 0x0000600904005986 */ /* 0x0003e2000c101524 */
[----:B0-----:R-:W-:-:S03]  /*f490*/  F2FP.F16.F32.PACK_AB R3, RZ, R8 ;  /* 0x00000008ff03723e */ /* 0x001fc600000000ff */
[----:B------:R-:W3:Y:S01]  /*f4a0*/  LDL.LU R8, [R1+0x68] ;  /* 0x0000680001087983 */ /* 0x000ee20000300800 */
[----:B-1----:R-:W-:-:S03]  /*f4b0*/  PRMT R9, R3, 0x7610, R9 ;  /* 0x0000761003097816 */ /* 0x002fc60000000009 */
[----:B------:R-:W4:Y:S04]  /*f4c0*/  LDL.LU R3, [R1+0x6c] ;  /* 0x00006c0001037983 */ /* 0x000f280000300800 */
[----:B------:R0:W-:Y:S04]  /*f4d0*/  @P0 STG.E.U16 desc[UR36][R4.64+0x62], R9 ;  /* 0x0000620904000986 */ /* 0x0001e8000c101524 */
[----:B0-----:R-:W2:Y:S01]  /*f4e0*/  LDL.LU R9, [R1+0x70] ;  /* 0x0000700001097983 */ /* 0x001ea20000300800 */
[----:B------:R-:W-:Y:S01]  /*f4f0*/  ISETP.GT.AND P1, PT, R0, 0x30, P2 ;  /* 0x000000300000780c */ /* 0x000fe20001724270 */
[----:B---3--:R-:W-:-:S05]  /*f500*/  FMUL R8, R8, R2 ;  /* 0x0000000208087220 */ /* 0x008fca0000400000 */
[----:B------:R-:W-:-:S07]  /*f510*/  F2FP.F16.F32.PACK_AB R8, RZ, R8 ;  /* 0x00000008ff08723e */ /* 0x000fce00000000ff */
[----:B------:R0:W-:Y:S01]  /*f520*/  @P1 STG.E.U16 desc[UR36][R6.64+0x60], R8 ;  /* 0x0000600806001986 */ /* 0x0001e2000c101524 */
[----:B--2---:R-:W-:-:S05]  /*f530*/  FMUL R9, R9, R2 ;  /* 0x0000000209097220 */ /* 0x004fca0000400000 */
[----:B0-----:R-:W-:-:S04]  /*f540*/  F2FP.F16.F32.PACK_AB R8, RZ, R9 ;  /* 0x00000009ff08723e */ /* 0x001fc800000000ff */
[----:B------:R-:W-:Y:S02]  /*f550*/  PRMT R9, R8, 0x7610, R9 ;  /* 0x0000761008097816 */ /* 0x000fe40000000009 */
[----:B------:R-:W2:Y:S01]  /*f560*/  LDL.LU R8, [R1+0x78] ;  /* 0x0000780001087983 */ /* 0x000ea20000300800 */
[----:B------:R-:W-:Y:S01]  /*f570*/  ISETP.GT.AND P4, PT, R0, 0x31, P2 ;  /* 0x000000310000780c */ /* 0x000fe20001784270 */
[-C--:B----4-:R-:W-:Y:S01]  /*f580*/  FMUL R3, R3, R2.reuse ;  /* 0x0000000203037220 */ /* 0x090fe20000400000 */
[----:B-----5:R-:W-:Y:S01]  /*f590*/  FMUL R10, R10, R2 ;  /* 0x000000020a0a7220 */ /* 0x020fe20000400000 */
[----:B------:R-:W-:-:S03]  /*f5a0*/  ISETP.GT.AND P5, PT, R0, 0x38, P3 ;  /* 0x000000380000780c */ /* 0x000fc60001fa4270 */
[----:B------:R-:W-:Y:S02]  /*f5b0*/  F2FP.F16.F32.PACK_AB R3, RZ, R3 ;  /* 0x00000003ff03723e */ /* 0x000fe400000000ff */
[----:B------:R-:W-:-:S05]  /*f5c0*/  ISETP.GT.AND P6, PT, R0, 0x39, P3 ;  /* 0x000000390000780c */ /* 0x000fca0001fc4270 */
[----:B------:R0:W-:Y:S04]  /*f5d0*/  @P4 STG.E.U16 desc[UR36][R6.64+0x62], R3 ;  /* 0x0000620306004986 */ /* 0x0001e8000c101524 */
[----:B------:R1:W-:Y:S01]  /*f5e0*/  @P5 STG.E.U16 desc[UR36][R4.64+0x70], R9 ;  /* 0x0000700904005986 */ /* 0x0003e2000c101524 */
[----:B0-----:R-:W-:-:S04]  /*f5f0*/  F2FP.F16.F32.PACK_AB R3, RZ, R10 ;  /* 0x0000000aff03723e */ /* 0x001fc800000000ff */
[----:B------:R-:W-:Y:S01]  /*f600*/  PRMT R10, R3, 0x7610, R10 ;  /* 0x00007610030a7816 */ /* 0x000fe2000000000a */
[----:B-1----:R-:W3:Y:S04]  /*f610*/  LDL.LU R9, [R1+0x7c] ;  /* 0x00007c0001097983 */ /* 0x002ee80000300800 */
[----:B------:R0:W-:Y:S01]  /*f620*/  @P6 STG.E.U16 desc[UR36][R4.64+0x72], R10 ;  /* 0x0000720a04006986 */ /* 0x0001e2000c101524 */
[----:B--2---:R-:W-:-:S05]  /*f630*/  FMUL R8, R8, R2 ;  /* 0x0000000208087220 */ /* 0x004fca0000400000 */
[----:B------:R-:W-:Y:S02]  /*f640*/  F2FP.F16.F32.PACK_AB R3, RZ, R8 ;  /* 0x00000008ff03723e */ /* 0x000fe400000000ff */
[----:B------:R-:W2:Y:S02]  /*f650*/  LDL.LU R8, [R1+0x80] ;  /* 0x0000800001087983 */ /* 0x000ea40000300800 */
[----:B0-----:R-:W-:Y:S02]  /*f660*/  PRMT R10, R3, 0x7610, R10 ;  /* 0x00007610030a7816 */ /* 0x001fe4000000000a */
[----:B------:R-:W4:Y:S01]  /*f670*/  LDL.LU R3, [R1+0x84] ;  /* 0x0000840001037983 */ /* 0x000f220000300800 */
[----:B------:R-:W-:-:S13]  /*f680*/  ISETP.GT.AND P0, PT, R0, 0x38, P2 ;  /* 0x000000380000780c */ /* 0x000fda0001704270 */
[----:B------:R0:W-:Y:S01]  /*f690*/  @P0 STG.E.U16 desc[UR36][R6.64+0x70], R10 ;  /* 0x0000700a06000986 */ /* 0x0001e2000c101524 */
[-C--:B--2---:R-:W-:Y:S01]  /*f6a0*/  FMUL R8, R8, R2.reuse ;  /* 0x0000000208087220 */ /* 0x084fe20000400000 */
[----:B----4-:R-:W-:-:S04]  /*f6b0*/  FMUL R3, R3, R2 ;  /* 0x0000000203037220 */ /* 0x010fc80000400000 */
[----:B0-----:R-:W-:Y:S02]  /*f6c0*/  F2FP.F16.F32.PACK_AB R10, RZ, R8 ;  /* 0x00000008ff0a723e */ /* 0x001fe400000000ff */
[----:B------:R-:W-:Y:S02]  /*f6d0*/  F2FP.F16.F32.PACK_AB R8, RZ, R3 ;  /* 0x00000003ff08723e */ /* 0x000fe400000000ff */
[----:B------:R-:W2:Y:S01]  /*f6e0*/  LDL.LU R3, [R1+0x88] ;  /* 0x0000880001037983 */ /* 0x000ea20000300800 */
[----:B------:R-:W-:Y:S01]  /*f6f0*/  ISETP.GT.AND P1, PT, R0, 0x39, P2 ;  /* 0x000000390000780c */ /* 0x000fe20001724270 */
[----:B---3--:R-:W-:-:S05]  /*f700*/  FMUL R9, R9, R2 ;  /* 0x0000000209097220 */ /* 0x008fca0000400000 */
[----:B------:R-:W-:-:S07]  /*f710*/  F2FP.F16.F32.PACK_AB R9, RZ, R9 ;  /* 0x00000009ff09723e */ /* 0x000fce00000000ff */
[----:B------:R0:W-:Y:S04]  /*f720*/  @P1 STG.E.U16 desc[UR36][R6.64+0x72], R9 ;  /* 0x0000720906001986 */ /* 0x0001e8000c101524 */
[----:B0-----:R-:W3:Y:S01]  /*f730*/  LDL.LU R9, [R1+0x94] ;  /* 0x0000940001097983 */ /* 0x001ee20000300800 */
[----:B--2---:R-:W-:-:S05]  /*f740*/  FMUL R3, R3, R2 ;  /* 0x0000000203037220 */ /* 0x004fca0000400000 */
[----:B------:R-:W-:-:S04]  /*f750*/  F2FP.F16.F32.PACK_AB R3, RZ, R3 ;  /* 0x00000003ff03723e */ /* 0x000fc800000000ff */
[----:B------:R-:W-:Y:S02]  /*f760*/  PRMT R12, R3, 0x7610, R12 ;  /* 0x00007610030c7816 */ /* 0x000fe4000000000c */
[----:B------:R-:W2:Y:S01]  /*f770*/  LDL.LU R3, [R1+0x90] ;  /* 0x0000900001037983 */ /* 0x000ea20000300800 */
[----:B------:R-:W-:-:S13]  /*f780*/  ISETP.GT.AND P4, PT, R0, 0x40, P3 ;  /* 0x000000400000780c */ /* 0x000fda0001f84270 */
[----:B------:R0:W-:Y:S01]  /*f790*/  @P4 STG.E.U16 desc[UR36][R4.64+0x80], R10 ;  /* 0x0000800a04004986 */ /* 0x0001e2000c101524 */
[----:B--2---:R-:W-:-:S05]  /*f7a0*/  FMUL R3, R3, R2 ;  /* 0x0000000203037220 */ /* 0x004fca0000400000 */
[----:B0-----:R-:W-:Y:S02]  /*f7b0*/  F2FP.F16.F32.PACK_AB R10, RZ, R3 ;  /* 0x00000003ff0a723e */ /* 0x001fe400000000ff */
[----:B------:R-:W2:Y:S01]  /*f7c0*/  LDL.LU R3, [R1+0x98] ;  /* 0x0000980001037983 */ /* 0x000ea20000300800 */
[C---:B------:R-:W-:Y:S02]  /*f7d0*/  ISETP.GT.AND P5, PT, R0.reuse, 0x41, P3 ;  /* 0x000000410000780c */ /* 0x040fe40001fa4270 */
[C---:B------:R-:W-:Y:S01]  /*f7e0*/  ISETP.GT.AND P0, PT, R0.reuse, 0x40, P2 ;  /* 0x000000400000780c */ /* 0x040fe20001704270 */
[-C--:B---3--:R-:W-:Y:S01]  /*f7f0*/  FMUL R9, R9, R2.reuse ;  /* 0x0000000209097220 */ /* 0x088fe20000400000 */
[C---:B------:R-:W-:Y:S01]  /*f800*/  ISETP.GT.AND P1, PT, R0.reuse, 0x41, P2 ;  /* 0x000000410000780c */ /* 0x040fe20001724270 */
[----:B------:R-:W-:Y:S01]  /*f810*/  FMUL R11, R11, R2 ;  /* 0x000000020b0b7220 */ /* 0x000fe20000400000 */
[----:B------:R-:W-:Y:S02]  /*f820*/  ISETP.GT.AND P4, PT, R0, 0x48, P3 ;  /* 0x000000480000780c */ /* 0x000fe40001f84270 */
[----:B------:R-:W-:-:S05]  /*f830*/  F2FP.F16.F32.PACK_AB R9, RZ, R9 ;  /* 0x00000009ff09723e */ /* 0x000fca00000000ff */
[----:B------:R0:W-:Y:S01]  /*f840*/  @P5 STG.E.U16 desc[UR36][R4.64+0x82], R8 ;  /* 0x0000820804005986 */ /* 0x0001e2000c101524 */
[----:B------:R-:W-:-:S03]  /*f850*/  ISETP.GT.AND P5, PT, R0, 0x49, P3 ;  /* 0x000000490000780c */ /* 0x000fc60001fa4270 */
[----:B------:R1:W-:Y:S01]  /*f860*/  @P0 STG.E.U16 desc[UR36][R6.64+0x80], R12 ;  /* 0x0000800c06000986 */ /* 0x0003e2000c101524 */
[----:B------:R-:W-:Y:S02]  /*f870*/  ISETP.GT.AND P0, PT, R0, 0x48, P2 ;  /* 0x000000480000780c */ /* 0x000fe40001704270 */
[----:B------:R-:W-:Y:S02]  /*f880*/  F2FP.F16.F32.PACK_AB R11, RZ, R11 ;  /* 0x0000000bff0b723e */ /* 0x000fe400000000ff */
[----:B0-----:R-:W-:-:S03]  /*f890*/  PRMT R8, R10, 0x7610, R8 ;  /* 0x000076100a087816 */ /* 0x001fc60000000008 */
[----:B------:R-:W-:Y:S01]  /*f8a0*/  @P1 STG.E.U16 desc[UR36][R6.64+0x82], R11 ;  /* 0x0000820b06001986 */ /* 0x000fe2000c101524 */
[----:B-1----:R-:W-:Y:S02]  /*f8b0*/  PRMT R12, R9, 0x7610, R12 ;  /* 0x00007610090c7816 */ /* 0x002fe4000000000c */
[C---:B------:R-:W-:Y:S01]  /*f8c0*/  ISETP.GT.AND P1, PT, R0.reuse, 0x49, P2 ;  /* 0x000000490000780c */ /* 0x040fe20001724270 */
[----:B------:R0:W-:Y:S01]  /*f8d0*/  @P4 STG.E.U16 desc[UR36][R4.64+0x90], R8 ;  /* 0x0000900804004986 */ /* 0x0001e2000c101524 */
[----:B------:R-:W-:-:S03]  /*f8e0*/  ISETP.GT.AND P4, PT, R0, 0x50, P3 ;  /* 0x000000500000780c */ /* 0x000fc60001f84270 */
[----:B------:R1:W-:Y:S01]  /*f8f0*/  @P5 STG.E.U16 desc[UR36][R4.64+0x92], R12 ;  /* 0x0000920c04005986 */ /* 0x0003e2000c101524 */
[----:B0-----:R-:W-:Y:S01]  /*f900*/  FMUL R8, R233, R2 ;  /* 0x00000002e9087220 */ /* 0x001fe20000400000 */
[----:B------:R-:W-:-:S04]  /*f910*/  ISETP.GT.AND P5, PT, R0, 0x51, P3 ;  /* 0x000000510000780c */ /* 0x000fc80001fa4270 */
[----:B------:R-:W-:-:S04]  /*f920*/  F2FP.F16.F32.PACK_AB R8, RZ, R8 ;  /* 0x00000008ff08723e */ /* 0x000fc800000000ff */
[----:B-1----:R-:W-:Y:S02]  /*f930*/  PRMT R12, R8, 0x7610, R12 ;  /* 0x00007610080c7816 */ /* 0x002fe4000000000c */
[----:B------:R-:W-:Y:S01]  /*f940*/  ISETP.GT.AND P6, PT, R0, 0x71, P3 ;  /* 0x000000710000780c */ /* 0x000fe20001fc4270 */
[----:B--2---:R-:W-:-:S05]  /*f950*/  FMUL R3, R3, R2 ;  /* 0x0000000203037220 */ /* 0x004fca0000400000 */
[----:B------:R-:W-:Y:S01]  /*f960*/  F2FP.F16.F32.PACK_AB R10, RZ, R3 ;  /* 0x00000003ff0a723e */ /* 0x000fe200000000ff */
[----:B------:R-:W-:-:S05]  /*f970*/  FMUL R3, R235, R2 ;  /* 0x00000002eb037220 */ /* 0x000fca0000400000 */
[----:B------:R-:W-:Y:S01]  /*f980*/  F2FP.F16.F32.PACK_AB R9, RZ, R3 ;  /* 0x00000003ff09723e */ /* 0x000fe200000000ff */
[-C--:B------:R-:W-:Y:S01]  /*f990*/  FMUL R3, R234, R2.reuse ;  /* 0x00000002ea037220 */ /* 0x080fe20000400000 */
[----:B------:R0:W-:Y:S04]  /*f9a0*/  @P0 STG.E.U16 desc[UR36][R6.64+0x90], R10 ;  /* 0x0000900a06000986 */ /* 0x0001e8000c101524 */
[----:B------:R-:W-:Y:S02]  /*f9b0*/  F2FP.F16.F32.PACK_AB R3, RZ, R3 ;  /* 0x00000003ff03723e */ /* 0x000fe400000000ff */
[----:B------:R-:W-:Y:S01]  /*f9c0*/  PRMT R11, R9, 0x7610, R11 ;  /* 0x00007610090b7816 */ /* 0x000fe2000000000b */
[-C--:B------:R-:W-:Y:S01]  /*f9d0*/  FMUL R9, R232, R2.reuse ;  /* 0x00000002e8097220 */ /* 0x080fe20000400000 */
[----:B0-----:R-:W-:Y:S01]  /*f9e0*/  PRMT R10, R3, 0x7610, R10 ;  /* 0x00007610030a7816 */ /* 0x001fe2000000000a */
[----:B------:R-:W-:-:S02]  /*f9f0*/  FMUL R3, R231, R2 ;  /* 0x00000002e7037220 */ /* 0x000fc40000400000 */
[----:B------:R0:W-:Y:S01]  /*fa00*/  @P1 STG.E.U16 desc[UR36][R6.64+0x92], R11 ;  /* 0x0000920b06001986 */ /* 0x0001e2000c101524 */
[----:B------:R-:W-:Y:S02]  /*fa10*/  ISETP.GT.AND P1, PT, R0, 0x50, P2 ;  /* 0x000000500000780c */ /* 0x000fe40001724270 */
[----:B------:R-:W-:Y:S02]  /*fa20*/  F2FP.F16.F32.PACK_AB R9, RZ, R9 ;  /* 0x00000009ff09723e */ /* 0x000fe400000000ff */
[----:B------:R-:W-:Y:S01]  /*fa30*/  F2FP.F16.F32.PACK_AB R8, RZ, R3 ;  /* 0x00000003ff08723e */ /* 0x000fe200000000ff */
[----:B------:R-:W-:Y:S01]  /*fa40*/  FMUL R3, R230, R2 ;  /* 0x00000002e6037220 */ /* 0x000fe20000400000 */
[C---:B------:R-:W-:Y:S01]  /*fa50*/  ISETP.GT.AND P0, PT, R0.reuse, 0x51, P2 ;  /* 0x000000510000780c */ /* 0x040fe20001704270 */
[----:B------:R1:W-:Y:S01]  /*fa60*/  @P4 STG.E.U16 desc[UR36][R4.64+0xa0], R10 ;  /* 0x0000a00a04004986 */ /* 0x0003e2000c101524 */
[----:B------:R-:W-:Y:S02]  /*fa70*/  ISETP.GT.AND P4, PT, R0, 0x58, P3 ;  /* 0x000000580000780c */ /* 0x000fe40001f84270 */
[----:B0-----:R-:W-:-:S02]  /*fa80*/  PRMT R11, R9, 0x7610, R11 ;  /* 0x00007610090b7816 */ /* 0x001fc4000000000b */
[----:B------:R-:W-:Y:S01]  /*fa90*/  F2FP.F16.F32.PACK_AB R9, RZ, R3 ;  /* 0x00000003ff09723e */ /* 0x000fe200000000ff */
[-C--:B------:R-:W-:Y:S01]  /*faa0*/  FMUL R3, R228, R2.reuse ;  /* 0x00000002e4037220 */ /* 0x080fe20000400000 */
[----:B------:R-:W-:Y:S01]  /*fab0*/  PRMT R13, R8, 0x7610, R13 ;  /* 0x00007610080d7816 */ /* 0x000fe2000000000d */
[----:B------:R-:W-:Y:S01]  /*fac0*/  FMUL R8, R229, R2 ;  /* 0x00000002e5087220 */ /* 0x000fe20000400000 */
[----:B------:R-:W-:Y:S01]  /*fad0*/  @P5 STG.E.U16 desc[UR36][R4.64+0xa2], R12 ;  /* 0x0000a20c04005986 */ /* 0x000fe2000c101524 */
[----:B------:R-:W-:Y:S02]  /*fae0*/  ISETP.GT.AND P5, PT, R0, 0x59, P3 ;  /* 0x000000590000780c */ /* 0x000fe40001fa4270 */
[----:B------:R-:W-:Y:S01]  /*faf0*/  F2FP.F16.F32.PACK_AB R3, RZ, R3 ;  /* 0x00000003ff03723e */ /* 0x000fe200000000ff */
[----:B------:R0:W-:Y:S01]  /*fb00*/  @P1 STG.E.U16 desc[UR36][R6.64+0xa0], R11 ;  /* 0x0000a00b06001986 */ /* 0x0001e2000c101524 */
[----:B-1----:R-:W-:Y:S01]  /*fb10*/  F2FP.F16.F32.PACK_AB R10, RZ, R8 ;  /* 0x00000008ff0a723e */ /* 0x002fe200000000ff */
[----:B------:R-:W-:-:S02]  /*fb20*/  FMUL R8, R227, R2 ;  /* 0x00000002e3087220 */ /* 0x000fc40000400000 */
[----:B------:R-:W-:Y:S01]  /*fb30*/  @P0 STG.E.U16 desc[UR36][R6.64+0xa2], R13 ;  /* 0x0000a20d06000986 */ /* 0x000fe2000c101524 */
[C---:B------:R-:W-:Y:S02]  /*fb40*/  ISETP.GT.AND P0, PT, R0.reuse, 0x58, P2 ;  /* 0x000000580000780c */ /* 0x040fe40001704270 */
[C---:B------:R-:W-:Y:S01]  /*fb50*/  ISETP.GT.AND P1, PT, R0.reuse, 0x59, P2 ;  /* 0x000000590000780c */ /* 0x040fe20001724270 */
[----:B------:R1:W-:Y:S01]  /*fb60*/  @P4 STG.E.U16 desc[UR36][R4.64+0xb0], R9 ;  /* 0x0000b00904004986 */ /* 0x0003e2000c101524 */
[----:B------:R-:W-:Y:S02]  /*fb70*/  ISETP.GT.AND P4, PT, R0, 0x60, P3 ;  /* 0x000000600000780c */ /* 0x000fe40001f84270 */
[----:B0-----:R-:W-:Y:S01]  /*fb80*/  PRMT R11, R3, 0x7610, R11 ;  /* 0x00007610030b7816 */ /* 0x001fe2000000000b */
[----:B------:R-:W-:Y:S01]  /*fb90*/  FMUL R3, R226, R2 ;  /* 0x00000002e2037220 */ /* 0x000fe20000400000 */
[----:B------:R-:W-:Y:S01]  /*fba0*/  F2FP.F16.F32.PACK_AB R8, RZ, R8 ;  /* 0x00000008ff08723e */ /* 0x000fe200000000ff */
[----:B------:R0:W-:Y:S03]  /*fbb0*/  @P5 STG.E.U16 desc[UR36][R4.64+0xb2], R10 ;  /* 0x0000b20a04005986 */ /* 0x0001e6000c101524 */
[----:B-1----:R-:W-:Y:S01]  /*fbc0*/  F2FP.F16.F32.PACK_AB R9, RZ, R3 ;  /* 0x00000003ff09723e */ /* 0x002fe200000000ff */
[-C--:B------:R-:W-:Y:S01]  /*fbd0*/  FMUL R3, R225, R2.reuse ;  /* 0x00000002e1037220 */ /* 0x080fe20000400000 */
[----:B------:R-:W-:Y:S01]  /*fbe0*/  PRMT R12, R8, 0x7610, R12 ;  /* 0x00007610080c7816 */ /* 0x000fe2000000000c */
[----:B------:R-:W-:Y:S01]  /*fbf0*/  FMUL R8, R224, R2 ;  /* 0x00000002e0087220 */ /* 0x000fe20000400000 */
[----:B------:R1:W-:Y:S01]  /*fc00*/  @P0 STG.E.U16 desc[UR36][R6.64+0xb0], R11 ;  /* 0x0000b00b06000986 */ /* 0x0003e2000c101524 */
[----:B0-----:R-:W-:-:S02]  /*fc10*/  PRMT R10, R9, 0x7610, R10 ;  /* 0x00007610090a7816 */ /* 0x001fc4000000000a */
[----:B------:R-:W-:Y:S01]  /*fc20*/  F2FP.F16.F32.PACK_AB R3, RZ, R3 ;  /* 0x00000003ff03723e */ /* 0x000fe200000000ff */
[----:B------:R0:W-:Y:S01]  /*fc30*/  @P1 STG.E.U16 desc[UR36][R6.64+0xb2], R12 ;  /* 0x0000b20c06001986 */ /* 0x0001e2000c101524 */
[C---:B------:R-:W-:Y:S01]  /*fc40*/  ISETP.GT.AND P5, PT, R0.reuse, 0x61, P3 ;  /* 0x000000610000780c */ /* 0x040fe20001fa4270 */
[-C--:B------:R-:W-:Y:S01]  /*fc50*/  FMUL R9, R223, R2.reuse ;  /* 0x00000002df097220 */ /* 0x080fe20000400000 */
[C---:B------:R-:W-:Y:S01]  /*fc60*/  ISETP.GT.AND P1, PT, R0.reuse, 0x60, P2 ;  /* 0x000000600000780c */ /* 0x040fe20001724270 */
[----:B------:R-:W-:Y:S01]  /*fc70*/  @P4 STG.E.U16 desc[UR36][R4.64+0xc0], R10 ;  /* 0x0000c00a04004986 */ /* 0x000fe2000c101524 */
[----:B------:R-:W-:Y:S02]  /*fc80*/  ISETP.GT.AND P4, PT, R0, 0x61, P2 ;  /* 0x000000610000780c */ /* 0x000fe40001784270 */
[----:B-1----:R-:W-:Y:S01]  /*fc90*/  PRMT R11, R3, 0x7610, R11 ;  /* 0x00007610030b7816 */ /* 0x002fe2000000000b */
[----:B------:R-:W-:Y:S01]  /*fca0*/  FMUL R3, R222, R2 ;  /* 0x00000002de037220 */ /* 0x000fe20000400000 */
[----:B------:R-:W-:-:S02]  /*fcb0*/  F2FP.F16.F32.PACK_AB R8, RZ, R8 ;  /* 0x00000008ff08723e */ /* 0x000fc400000000ff */
[----:B------:R-:W-:Y:S02]  /*fcc0*/  F2FP.F16.F32.PACK_AB R9, RZ, R9 ;  /* 0x00000009ff09723e */ /* 0x000fe400000000ff */
[----:B0-----:R-:W-:Y:S02]  /*fcd0*/  PRMT R12, R8, 0x7610, R12 ;  /* 0x00007610080c7816 */ /* 0x001fe4000000000c */
[----:B------:R-:W-:Y:S01]  /*fce0*/  F2FP.F16.F32.PACK_AB R8, RZ, R3 ;  /* 0x00000003ff08723e */ /* 0x000fe200000000ff */
[-C--:B------:R-:W-:Y:S01]  /*fcf0*/  FMUL R3, R221, R2.reuse ;  /* 0x00000002dd037220 */ /* 0x080fe20000400000 */
[----:B------:R-:W-:Y:S01]  /*fd00*/  PRMT R13, R9, 0x7610, R13 ;  /* 0x00007610090d7816 */ /* 0x000fe2000000000d */
[----:B------:R0:W-:Y:S01]  /*fd10*/  @P5 STG.E.U16 desc[UR36][R4.64+0xc2], R11 ;  /* 0x0000c20b04005986 */ /* 0x0001e2000c101524 */
[----:B------:R-:W-:Y:S02]  /*fd20*/  ISETP.GT.AND P0, PT, R0, 0x68, P3 ;  /* 0x000000680000780c */ /* 0x000fe40001f04270 */
[----:B------:R-:W-:Y:S01]  /*fd30*/  F2FP.F16.F32.PACK_AB R9, RZ, R3 ;  /* 0x00000003ff09723e */ /* 0x000fe200000000ff */
[----:B------:R1:W-:Y:S01]  /*fd40*/  @P1 STG.E.U16 desc[UR36][R6.64+0xc0], R12 ;  /* 0x0000c00c06001986 */ /* 0x0003e2000c101524 */
[----:B------:R-:W-:-:S03]  /*fd50*/  FMUL R3, R219, R2 ;  /* 0x00000002db037220 */ /* 0x000fc60000400000 */
[----:B------:R-:W-:Y:S01]  /*fd60*/  @P4 STG.E.U16 desc[UR36][R6.64+0xc2], R13 ;  /* 0x0000c20d06004986 */ /* 0x000fe2000c101524 */
[----:B------:R-:W-:Y:S02]  /*fd70*/  ISETP.GT.AND P4, PT, R0, 0x69, P3 ;  /* 0x000000690000780c */ /* 0x000fe40001f84270 */
[----:B------:R-:W-:Y:S01]  /*fd80*/  PRMT R14, R8, 0x7610, R14 ;  /* 0x00007610080e7816 */ /* 0x000fe2000000000e */
[-C--:B------:R-:W-:Y:S01]  /*fd90*/  FMUL R8, R220, R2.reuse ;  /* 0x00000002dc087220 */ /* 0x080fe20000400000 */
[----:B------:R-:W-:Y:S02]  /*fda0*/  F2FP.F16.F32.PACK_AB R3, RZ, R3 ;  /* 0x00000003ff03723e */ /* 0x000fe400000000ff */
[----:B------:R-:W-:Y:S01]  /*fdb0*/  ISETP.GT.AND P1, PT, R0, 0x68, P2 ;  /* 0x000000680000780c */ /* 0x000fe20001724270 */
[----:B------:R-:W-:Y:S01]  /*fdc0*/  @P0 STG.E.U16 desc[UR36][R4.64+0xd0], R14 ;  /* 0x0000d00e04000986 */ /* 0x000fe2000c101524 */
[----:B0-----:R-:W-:Y:S01]  /*fdd0*/  PRMT R11, R3, 0x7610, R11 ;  /* 0x00007610030b7816 */ /* 0x001fe2000000000b */
[----:B------:R-:W-:Y:S01]  /*fde0*/  FMUL R3, R217, R2 ;  /* 0x00000002d9037220 */ /* 0x000fe20000400000 */
[----:B------:R-:W-:Y:S01]  /*fdf0*/  F2FP.F16.F32.PACK_AB R10, RZ, R8 ;  /* 0x00000008ff0a723e */ /* 0x000fe200000000ff */
[----:B------:R-:W-:Y:S01]  /*fe00*/  FMUL R8, R218, R2 ;  /* 0x00000002da087220 */ /* 0x000fe20000400000 */
[C---:B------:R-:W-:Y:S01]  /*fe10*/  ISETP.GT.AND P0, PT, R0.reuse, 0x69, P2 ;  /* 0x000000690000780c */ /* 0x040fe20001704270 */
[----:B------:R0:W-:Y:S01]  /*fe20*/  @P4 STG.E.U16 desc[UR36][R4.64+0xd2], R9 ;  /* 0x0000d20904004986 */ /* 0x0001e2000c101524 */
[----:B------:R-:W-:-:S02]  /*fe30*/  ISETP.GT.AND P5, PT, R0, 0x70, P3 ;  /* 0x000000700000780c */ /* 0x000fc40001fa4270 */
[----:B------:R-:W-:-:S04]  /*fe40*/  F2FP.F16.F32.PACK_AB R8, RZ, R8 ;  /* 0x00000008ff08723e */ /* 0x000fc800000000ff */
[----:B-1----:R-:W-:Y:S02]  /*fe50*/  PRMT R12, R8, 0x7610, R12 ;  /* 0x00007610080c7816 */ /* 0x002fe4000000000c */
[----:B0-----:R-:W-:Y:S01]  /*fe60*/  F2FP.F16.F32.PACK_AB R9, RZ, R3 ;  /* 0x00000003ff09723e */ /* 0x001fe200000000ff */
[-C--:B------:R-:W-:Y:S01]  /*fe70*/  FMUL R3, R216, R2.reuse ;  /* 0x00000002d8037220 */ /* 0x080fe20000400000 */
[----:B------:R-:W-:Y:S01]  /*fe80*/  FMUL R8, R215, R2 ;  /* 0x00000002d7087220 */ /* 0x000fe20000400000 */
[----:B------:R0:W-:Y:S03]  /*fe90*/  @P1 STG.E.U16 desc[UR36][R6.64+0xd0], R10 ;  /* 0x0000d00a06001986 */ /* 0x0001e6000c101524 */
[----:B------:R-:W-:Y:S01]  /*fea0*/  F2FP.F16.F32.PACK_AB R3, RZ, R3 ;  /* 0x00000003ff03723e */ /* 0x000fe200000000ff */
[----:B------:R1:W-:Y:S01]  /*feb0*/  @P0 STG.E.U16 desc[UR36][R6.64+0xd2], R11 ;  /* 0x0000d20b06000986 */ /* 0x0003e2000c101524 */
[----:B------:R-:W-:-:S02]  /*fec0*/  ISETP.GT.AND P1, PT, R0, 0x70, P2 ;  /* 0x000000700000780c */ /* 0x000fc40001724270 */
[----:B------:R-:W-:Y:S01]  /*fed0*/  F2FP.F16.F32.PACK_AB R8, RZ, R8 ;  /* 0x00000008ff08723e */ /* 0x000fe200000000ff */
[----:B------:R2:W-:Y:S01]  /*fee0*/  @P5 STG.E.U16 desc[UR36][R4.64+0xe0], R12 ;  /* 0x0000e00c04005986 */ /* 0x0005e2000c101524 */
[----:B0-----:R-:W-:Y:S01]  /*fef0*/  PRMT R10, R9, 0x7610, R10 ;  /* 0x00007610090a7816 */ /* 0x001fe2000000000a */
[-C--:B------:R-:W-:Y:S01]  /*ff00*/  FMUL R9, R214, R2.reuse ;  /* 0x00000002d6097220 */ /* 0x080fe20000400000 */
[----:B-1----:R-:W-:Y:S01]  /*ff10*/  PRMT R11, R3, 0x7610, R11 ;  /* 0x00007610030b7816 */ /* 0x002fe2000000000b */
[----:B------:R-:W-:-:S03]  /*ff20*/  FMUL R3, R213, R2 ;  /* 0x00000002d5037220 */ /* 0x000fc60000400000 */
[----:B------:R-:W-:Y:S02]  /*ff30*/  F2FP.F16.F32.PACK_AB R9, RZ, R9 ;  /* 0x00000009ff09723e */ /* 0x000fe400000000ff */
[----:B--2---:R-:W-:Y:S02]  /*ff40*/  PRMT R12, R8, 0x7610, R12 ;  /* 0x00007610080c7816 */ /* 0x004fe4000000000c */
[----:B------:R-:W-:Y:S01]  /*ff50*/  F2FP.F16.F32.PACK_AB R8, RZ, R3 ;  /* 0x00000003ff08723e */ /* 0x000fe200000000ff */
[----:B------:R-:W-:Y:S01]  /*ff60*/  FMUL R3, R212, R2 ;  /* 0x00000002d4037220 */ /* 0x000fe20000400000 */
[C---:B------:R-:W-:Y:S02]  /*ff70*/  ISETP.GT.AND P4, PT, R0.reuse, 0x71, P2 ;  /* 0x000000710000780c */ /* 0x040fe40001784270 */
[----:B------:R-:W-:Y:S01]  /*ff80*/  ISETP.GT.AND P5, PT, R0, 0x78, P3 ;  /* 0x000000780000780c */ /* 0x000fe20001fa4270 */
[----:B------:R0:W-:Y:S01]  /*ff90*/  @P6 STG.E.U16 desc[UR36][R4.64+0xe2], R10 ;  /* 0x0000e20a04006986 */ /* 0x0001e2000c101524 */
[----:B------:R-:W-:-:S02]  /*ffa0*/  PRMT R13, R9, 0x7610, R13 ;  /* 0x00007610090d7816 */ /* 0x000fc4000000000d */
[----:B------:R-:W-:Y:S01]  /*ffb0*/  F2FP.F16.F32.PACK_AB R9, RZ, R3 ;  /* 0x00000003ff09723e */ /* 0x000fe200000000ff */
[----:B------:R1:W-:Y:S01]  /*ffc0*/  @P1 STG.E.U16 desc[UR36][R6.64+0xe0], R11 ;  /* 0x0000e00b06001986 */ /* 0x0003e2000c101524 */
[----:B------:R-:W-:Y:S01]  /*ffd0*/  ISETP.GT.AND P0, PT, R0, 0x79, P3 ;  /* 0x000000790000780c */ /* 0x000fe20001f04270 */
[-C--:B------:R-:W-:Y:S01]  /*ffe0*/  FMUL R3, R210, R2.reuse ;  /* 0x00000002d2037220 */ /* 0x080fe20000400000 */
[----:B------:R-:W-:Y:S02]  /*fff0*/  ISETP.GT.AND P1, PT, R0, 0x78, P2 ;  /* 0x000000780000780c */ /* 0x000fe40001724270 */
[----:B------:R-:W-:Y:S01]  /*10000*/  PRMT R14, R8, 0x7610, R14 ;  /* 0x00007610080e7816 */ /* 0x000fe2000000000e */
[----:B------:R-:W-:Y:S01]  /*10010*/  FMUL R8, R211, R2 ;  /* 0x00000002d3087220 */ /* 0x000fe20000400000 */
[----:B------:R-:W-:Y:S01]  /*10020*/  F2FP.F16.F32.PACK_AB R3, RZ, R3 ;  /* 0x00000003ff03723e */ /* 0x000fe200000000ff */
[----:B------:R2:W-:Y:S01]  /*10030*/  @P4 STG.E.U16 desc[UR36][R6.64+0xe2], R12 ;  /* 0x0000e20c06004986 */ /* 0x0005e2000c101524 */
[----:B------:R-:W-:-:S02]  /*10040*/  ISETP.GT.AND P4, PT, R0, 0x79, P2 ;  /* 0x000000790000780c */ /* 0x000fc40001784270 */
[----:B0-----:R-:W-:Y:S01]  /*10050*/  F2FP.F16.F32.PACK_AB R10, RZ, R8 ;  /* 0x00000008ff0a723e */ /* 0x001fe200000000ff */
[----:B------:R-:W-:Y:S01]  /*10060*/  @P5 STG.E.U16 desc[UR36][R4.64+0xf0], R13 ;  /* 0x0000f00d04005986 */ /* 0x000fe2000c101524 */
[----:B-1----:R-:W-:Y:S01]  /*10070*/  PRMT R11, R3, 0x7610, R11 ;  /* 0x00007610030b7816 */ /* 0x002fe2000000000b */
[-C--:B------:R-:W-:Y:S01]  /*10080*/  FMUL R3, R208, R2.reuse ;  /* 0x00000002d0037220 */ /* 0x080fe20000400000 */
[----:B------:R-:W-:Y:S01]  /*10090*/  FMUL R8, R209, R2 ;  /* 0x00000002d1087220 */ /* 0x000fe20000400000 */
[C---:B------:R-:W-:Y:S01]  /*100a0*/  ISETP.GT.AND P5, PT, R0.reuse, 0x80, P3 ;  /* 0x000000800000780c */ /* 0x040fe20001fa4270 */
[----:B------:R-:W-:Y:S01]  /*100b0*/  @P0 STG.E.U16 desc[UR36][R4.64+0xf2], R14 ;  /* 0x0000f20e04000986 */ /* 0x000fe2000c101524 */
[----:B------:R-:W-:-:S03]  /*100c0*/  ISETP.GT.AND P6, PT, R0, 0x81, P3 ;  /* 0x000000810000780c */ /* 0x000fc60001fc4270 */
[----:B------:R0:W-:Y:S01]  /*100d0*/  @P1 STG.E.U16 desc[UR36][R6.64+0xf0], R9 ;  /* 0x0000f00906001986 */ /* 0x0001e2000c101524 */
[----:B------:R-:W-:-:S04]  /*100e0*/  F2FP.F16.F32.PACK_AB R8, RZ, R8 ;  /* 0x00000008ff08723e */ /* 0x000fc800000000ff */
[----:B--2---:R-:W-:Y:S01]  /*100f0*/  PRMT R12, R8, 0x7610, R12 ;  /* 0x00007610080c7816 */ /* 0x004fe2000000000c */
[-C--:B------:R-:W-:Y:S01]  /*10100*/  FMUL R8, R206, R2.reuse ;  /* 0x00000002ce087220 */ /* 0x080fe20000400000 */
[----:B0-----:R-:W-:Y:S01]  /*10110*/  F2FP.F16.F32.PACK_AB R9, RZ, R3 ;  /* 0x00000003ff09723e */ /* 0x001fe200000000ff */
[----:B------:R-:W-:Y:S01]  /*10120*/  FMUL R3, R207, R2 ;  /* 0x00000002cf037220 */ /* 0x000fe20000400000 */
[----:B------:R0:W-:Y:S01]  /*10130*/  @P4 STG.E.U16 desc[UR36][R6.64+0xf2], R10 ;  /* 0x0000f20a06004986 */ /* 0x0001e2000c101524 */
[----:B------:R-:W-:-:S03]  /*10140*/  ISETP.GT.AND P0, PT, R0, 0x80, P2 ;  /* 0x000000800000780c */ /* 0x000fc60001704270 */
[----:B------:R-:W-:Y:S01]  /*10150*/  F2FP.F16.F32.PACK_AB R3, RZ, R3 ;  /* 0x00000003ff03723e */ /* 0x000fe200000000ff */
[----:B------:R1:W-:Y:S01]  /*10160*/  @P5 STG.E.U16 desc[UR36][R4.64+0x100], R11 ;  /* 0x0001000b04005986 */ /* 0x0003e2000c101524 */
[----:B------:R-:W-:Y:S02]  /*10170*/  ISETP.GT.AND P1, PT, R0, 0x81, P2 ;  /* 0x000000810000780c */ /* 0x000fe40001724270 */
[----:B------:R-:W-:Y:S01]  /*10180*/  F2FP.F16.F32.PACK_AB R8, RZ, R8 ;  /* 0x00000008ff08723e */ /* 0x000fe200000000ff */
[----:B------:R2:W-:Y:S01]  /*10190*/  @P6 STG.E.U16 desc[UR36][R4.64+0x102], R12 ;  /* 0x0001020c04006986 */ /* 0x0005e2000c101524 */
[----:B0-----:R-:W-:Y:S01]  /*101a0*/  PRMT R10, R9, 0x7610, R10 ;  /* 0x00007610090a7816 */ /* 0x001fe2000000000a */
[-C--:B------:R-:W-:Y:S01]  /*101b0*/  FMUL R9, R205, R2.reuse ;  /* 0x00000002cd097220 */ /* 0x080fe20000400000 */
[----:B-1----:R-:W-:Y:S01]  /*101c0*/  PRMT R11, R3, 0x7610, R11 ;  /* 0x00007610030b7816 */ /* 0x002fe2000000000b */
[----:B------:R-:W-:Y:S01]  /*101d0*/  FMUL R3, R204, R2 ;  /* 0x00000002cc037220 */ /* 0x000fe20000400000 */
[----:B------:R-:W-:-:S02]  /*101e0*/  ISETP.GT.AND P4, PT, R0, 0x88, P3 ;  /* 0x000000880000780c */ /* 0x000fc40001f84270 */
[----:B--2---:R-:W-:Y:S02]  /*101f0*/  PRMT R12, R8, 0x7610, R12 ;  /* 0x00007610080c7816 */ /* 0x004fe4000000000c */
[----:B------:R-:W-:Y:S01]  /*10200*/  F2FP.F16.F32.PACK_AB R8, RZ, R3 ;  /* 0x00000003ff08723e */ /* 0x000fe200000000ff */
[-C--:B------:R-:W-:Y:S01]  /*10210*/  FMUL R3, R203, R2.reuse ;  /* 0x00000002cb037220 */ /* 0x080fe20000400000 */
[----:B------:R-:W-:Y:S02]  /*10220*/  F2FP.F16.F32.PACK_AB R9, RZ, R9 ;  /* 0x00000009ff09723e */ /* 0x000fe400000000ff */
[C---:B------:R-:W-:Y:S01]  /*10230*/  ISETP.GT.AND P5, PT, R0.reuse, 0x89, P3 ;  /* 0x000000890000780c */ /* 0x040fe20001fa4270 */
[----:B------:R0:W-:Y:S01]  /*10240*/  @P0 STG.E.U16 desc[UR36][R6.64+0x100], R10 ;  /* 0x0001000a06000986 */ /* 0x0001e2000c101524 */
[----:B------:R-:W-:Y:S02]  /*10250*/  PRMT R13, R9, 0x7610, R13 ;  /* 0x00007610090d7816 */ /* 0x000fe4000000000d */
[----:B------:R-:W-:Y:S01]  /*10260*/  F2FP.F16.F32.PACK_AB R9, RZ, R3 ;  /* 0x00000003ff09723e */ /* 0x000fe200000000ff */
[----:B------:R1:W-:Y:S01]  /*10270*/  @P1 STG.E.U16 desc[UR36][R6.64+0x102], R11 ;  /* 0x0001020b06001986 */ /* 0x0003e2000c101524 */
[C---:B------:R-:W-:Y:S01]  /*10280*/  ISETP.GT.AND P0, PT, R0.reuse, 0x88, P2 ;  /* 0x000000880000780c */ /* 0x040fe20001704270 */
[----:B------:R-:W-:Y:S01]  /*10290*/  FMUL R3, R201, R2 ;  /* 0x00000002c9037220 */ /* 0x000fe20000400000 */
[----:B------:R-:W-:-:S02]  /*102a0*/  ISETP.GT.AND P1, PT, R0, 0x89, P2 ;  /* 0x000000890000780c */ /* 0x000fc40001724270 */
[----:B------:R-:W-:Y:S01]  /*102b0*/  PRMT R14, R8, 0x7610, R14 ;  /* 0x00007610080e7816 */ /* 0x000fe2000000000e */
[----:B------:R-:W-:Y:S01]  /*102c0*/  FMUL R8, R202, R2 ;  /* 0x00000002ca087220 */ /* 0x000fe20000400000 */
[----:B------:R-:W-:Y:S01]  /*102d0*/  F2FP.F16.F32.PACK_AB R3, RZ, R3 ;  /* 0x00000003ff03723e */ /* 0x000fe200000000ff */
[----:B------:R2:W-:Y:S01]  /*102e0*/  @P4 STG.E.U16 desc[UR36][R4.64+0x110], R12 ;  /* 0x0001100c04004986 */ /* 0x0005e2000c101524 */
[----:B------:R-:W-:Y:S02]  /*102f0*/  ISETP.GT.AND P4, PT, R0, 0x90, P3 ;  /* 0x000000900000780c */ /* 0x000fe40001f84270 */
        /* <DEDUP_REMOVED lines=9> */
[----:B------:R-:W-:Y:S02]  /*10390*/  F2FP.F16.F32.PACK_AB R8, RZ, R8 ;  /* 0x00000008ff08723e */ /* 0x000fe400000000ff */
[----:B------:R-:W-:Y:S01]  /*103a0*/  ISETP.GT.AND P1, PT, R0, 0x91, P2 ;  /* 0x000000910000780c */ /* 0x000fe20001724270 */
[----:B------:R1:W-:Y:S01]  /*103b0*/  @P4 STG.E.U16 desc[UR36][R4.64+0x120], R10 ;  /* 0x0001200a04004986 */ /* 0x0003e2000c101524 */
[----:B--2---:R-:W-:Y:S01]  /*103c0*/  PRMT R12, R8, 0x7610, R12 ;  /* 0x00007610080c7816 */ /* 0x004fe2000000000c */
[-C--:B------:R-:W-:Y:S01]  /*103d0*/  FMUL R8, R197, R2.reuse ;  /* 0x00000002c5087220 */ /* 0x080fe20000400000 */
[----:B0-----:R-:W-:Y:S01]  /*103e0*/  F2FP.F16.F32.PACK_AB R9, RZ, R3 ;  /* 0x00000003ff09723e */ /* 0x001fe200000000ff */
[----:B------:R-:W-:Y:S01]  /*103f0*/  FMUL R3, R198, R2 ;  /* 0x00000002c6037220 */ /* 0x000fe20000400000 */
[----:B------:R-:W-:Y:S01]  /*10400*/  ISETP.GT.AND P4, PT, R0, 0x98, P3 ;  /* 0x000000980000780c */ /* 0x000fe20001f84270 */
[----:B------:R0:W-:Y:S03]  /*10410*/  @P5 STG.E.U16 desc[UR36][R4.64+0x122], R11 ;  /* 0x0001220b04005986 */ /* 0x0001e6000c101524 */
[----:B------:R-:W-:-:S02]  /*10420*/  F2FP.F16.F32.PACK_AB R3, RZ, R3 ;  /* 0x00000003ff03723e */ /* 0x000fc400000000ff */
[----:B-1----:R-:W-:Y:S01]  /*10430*/  PRMT R10, R9, 0x7610, R10 ;  /* 0x00007610090a7816 */ /* 0x002fe2000000000a */
[----:B------:R-:W-:Y:S01]  /*10440*/  FMUL R9, R196, R2 ;  /* 0x00000002c4097220 */ /* 0x000fe20000400000 */
[----:B------:R-:W-:Y:S01]  /*10450*/  F2FP.F16.F32.PACK_AB R8, RZ, R8 ;  /* 0x00000008ff08723e */ /* 0x000fe200000000ff */
[----:B------:R1:W-:Y:S01]  /*10460*/  @P0 STG.E.U16 desc[UR36][R6.64+0x120], R12 ;  /* 0x0001200c06000986 */ /* 0x0003e2000c101524 */
[----:B0-----:R-:W-:Y:S01]  /*10470*/  PRMT R11, R3, 0x7610, R11 ;  /* 0x00007610030b7816 */ /* 0x001fe2000000000b */
[----:B------:R-:W-:Y:S01]  /*10480*/  FMUL R3, R195, R2 ;  /* 0x00000002c3037220 */ /* 0x000fe20000400000 */
[C---:B------:R-:W-:Y:S01]  /*10490*/  ISETP.GT.AND P5, PT, R0.reuse, 0x99, P3 ;  /* 0x000000990000780c */ /* 0x040fe20001fa4270 */
[----:B------:R0:W-:Y:S01]  /*104a0*/  @P1 STG.E.U16 desc[UR36][R6.64+0x122], R10 ;  /* 0x0001220a06001986 */ /* 0x0001e2000c101524 */
[----:B------:R-:W-:Y:S02]  /*104b0*/  ISETP.GT.AND P1, PT, R0, 0x98, P2 ;  /* 0x000000980000780c */ /* 0x000fe40001724270 */
[----:B------:R-:W-:-:S02]  /*104c0*/  F2FP.F16.F32.PACK_AB R9, RZ, R9 ;  /* 0x00000009ff09723e */ /* 0x000fc400000000ff */
[----:B-1----:R-:W-:Y:S02]  /*104d0*/  PRMT R12, R8, 0x7610, R12 ;  /* 0x00007610080c7816 */ /* 0x002fe4000000000c */
[----:B------:R-:W-:Y:S01]  /*104e0*/  F2FP.F16.F32.PACK_AB R8, RZ, R3 ;  /* 0x00000003ff08723e */ /* 0x000fe200000000ff */
[-C--:B------:R-:W-:Y:S01]  /*104f0*/  FMUL R3, R194, R2.reuse ;  /* 0x00000002c2037220 */ /* 0x080fe20000400000 */
[C---:B------:R-:W-:Y:S01]  /*10500*/  ISETP.GT.AND P0, PT, R0.reuse, 0x99, P2 ;  /* 0x000000990000780c */ /* 0x040fe20001704270 */
[----:B------:R1:W-:Y:S01]  /*10510*/  @P4 STG.E.U16 desc[UR36][R4.64+0x130], R11 ;  /* 0x0001300b04004986 */ /* 0x0003e2000c101524 */
[----:B------:R-:W-:Y:S02]  /*10520*/  ISETP.GT.AND P4, PT, R0, 0xa0, P3 ;  /* 0x000000a00000780c */ /* 0x000fe40001f84270 */
[----:B------:R-:W-:Y:S02]  /*10530*/  PRMT R13, R9, 0x7610, R13 ;  /* 0x00007610090d7816 */ /* 0x000fe4000000000d */
[----:B------:R-:W-:Y:S01]  /*10540*/  F2FP.F16.F32.PACK_AB R9, RZ, R3 ;  /* 0x00000003ff09723e */ /* 0x000fe200000000ff */
[-C--:B------:R-:W-:Y:S01]  /*10550*/  FMUL R3, R192, R2.reuse ;  /* 0x00000002c0037220 */ /* 0x080fe20000400000 */
[----:B------:R-:W-:Y:S01]  /*10560*/  PRMT R14, R8, 0x7610, R14 ;  /* 0x00007610080e7816 */ /* 0x000fe2000000000e */
[----:B------:R-:W-:Y:S01]  /*10570*/  FMUL R8, R193, R2 ;  /* 0x00000002c1087220 */ /* 0x000fe20000400000 */
[----:B------:R2:W-:Y:S01]  /*10580*/  @P5 STG.E.U16 desc[UR36][R4.64+0x132], R12 ;  /* 0x0001320c04005986 */ /* 0x0005e2000c101524 */
[----:B------:R-:W-:-:S02]  /*10590*/  ISETP.GT.AND P5, PT, R0, 0xa1, P3 ;  /* 0x000000a10000780c */ /* 0x000fc40001fa4270 */
[----:B------:R-:W-:Y:S01]  /*105a0*/  F2FP.F16.F32.PACK_AB R3, RZ, R3 ;  /* 0x00000003ff03723e */ /* 0x000fe200000000ff */
[----:B------:R-:W-:Y:S01]  /*105b0*/  @P1 STG.E.U16 desc[UR36][R6.64+0x130], R13 ;  /* 0x0001300d06001986 */ /* 0x000fe2000c101524 */
[----:B0-----:R-:W-:Y:S01]  /*105c0*/  F2FP.F16.F32.PACK_AB R10, RZ, R8 ;  /* 0x00000008ff0a723e */ /* 0x001fe200000000ff */
[-C--:B------:R-:W-:Y:S01]  /*105d0*/  FMUL R8, R191, R2.reuse ;  /* 0x00000002bf087220 */ /* 0x080fe20000400000 */
[----:B-1----:R-:W-:Y:S01]  /*105e0*/  PRMT R11, R3, 0x7610, R11 ;  /* 0x00007610030b7816 */ /* 0x002fe2000000000b */
[----:B------:R-:W-:Y:S01]  /*105f0*/  @P0 STG.E.U16 desc[UR36][R6.64+0x132], R14 ;  /* 0x0001320e06000986 */ /* 0x000fe2000c101524 */
[----:B------:R-:W-:Y:S01]  /*10600*/  ISETP.GT.AND P0, PT, R0, 0xa0, P2 ;  /* 0x000000a00000780c */ /* 0x000fe20001704270 */
[----:B------:R-:W-:Y:S01]  /*10610*/  FMUL R3, R190, R2 ;  /* 0x00000002be037220 */ /* 0x000fe20000400000 */
[C---:B------:R-:W-:Y:S01]  /*10620*/  ISETP.GT.AND P1, PT, R0.reuse, 0xa1, P2 ;  /* 0x000000a10000780c */ /* 0x040fe20001724270 */
[----:B------:R0:W-:Y:S01]  /*10630*/  @P4 STG.E.U16 desc[UR36][R4.64+0x140], R9 ;  /* 0x0001400904004986 */ /* 0x0001e2000c101524 */
[----:B------:R-:W-:-:S02]  /*10640*/  ISETP.GT.AND P4, PT, R0, 0xa8, P3 ;  /* 0x000000a80000780c */ /* 0x000fc40001f84270 */
[----:B------:R-:W-:Y:S01]  /*10650*/  F2FP.F16.F32.PACK_AB R8, RZ, R8 ;  /* 0x00000008ff08723e */ /* 0x000fe200000000ff */
[----:B------:R1:W-:Y:S03]  /*10660*/  @P5 STG.E.U16 desc[UR36][R4.64+0x142], R10 ;  /* 0x0001420a04005986 */ /* 0x0003e6000c101524 */
[----:B--2---:R-:W-:Y:S02]  /*10670*/  PRMT R12, R8, 0x7610, R12 ;  /* 0x00007610080c7816 */ /* 0x004fe4000000000c */
[----:B0-----:R-:W-:Y:S01]  /*10680*/  F2FP.F16.F32.PACK_AB R9, RZ, R3 ;  /* 0x00000003ff09723e */ /* 0x001fe200000000ff */
[-C--:B------:R-:W-:Y:S01]  /*10690*/  FMUL R3, R189, R2.reuse ;  /* 0x00000002bd037220 */ /* 0x080fe20000400000 */
[-C--:B------:R-:W-:Y:S02]  /*106a0*/  FMUL R8, R188, R2.reuse ;  /* 0x00000002bc087220 */ /* 0x080fe40000400000 */
[----:B-1----:R-:W-:Y:S01]  /*106b0*/  PRMT R10, R9, 0x7610, R10 ;  /* 0x00007610090a7816 */ /* 0x002fe2000000000a */
[----:B------:R0:W-:Y:S01]  /*106c0*/  @P0 STG.E.U16 desc[UR36][R6.64+0x140], R11 ;  /* 0x0001400b06000986 */ /* 0x0001e2000c101524 */
[----:B------:R-:W-:Y:S01]  /*106d0*/  F2FP.F16.F32.PACK_AB R3, RZ, R3 ;  /* 0x00000003ff03723e */ /* 0x000fe200000000ff */
[----:B------:R-:W-:Y:S01]  /*106e0*/  FMUL R9, R187, R2 ;  /* 0x00000002bb097220 */ /* 0x000fe20000400000 */
[C---:B------:R-:W-:Y:S01]  /*106f0*/  ISETP.GT.AND P5, PT, R0.reuse, 0xa9, P3 ;  /* 0x000000a90000780c */ /* 0x040fe20001fa4270 */
[----:B------:R1:W-:Y:S01]  /*10700*/  @P1 STG.E.U16 desc[UR36][R6.64+0x142], R12 ;  /* 0x0001420c06001986 */ /* 0x0003e2000c101524 */
[----:B------:R-:W-:-:S03]  /*10710*/  ISETP.GT.AND P1, PT, R0, 0xa8, P2 ;  /* 0x000000a80000780c */ /* 0x000fc60001724270 */
[----:B------:R-:W-:Y:S01]  /*10720*/  @P4 STG.E.U16 desc[UR36][R4.64+0x150], R10 ;  /* 0x0001500a04004986 */ /* 0x000fe2000c101524 */
[----:B------:R-:W-:Y:S02]  /*10730*/  ISETP.GT.AND P4, PT, R0, 0xa9, P2 ;  /* 0x000000a90000780c */ /* 0x000fe40001784270 */
[----:B------:R-:W-:Y:S02]  /*10740*/  F2FP.F16.F32.PACK_AB R8, RZ, R8 ;  /* 0x00000008ff08723e */ /* 0x000fe400000000ff */
[----:B0-----:R-:W-:Y:S01]  /*10750*/  PRMT R11, R3, 0x7610, R11 ;  /* 0x00007610030b7816 */ /* 0x001fe2000000000b */
[-C--:B------:R-:W-:Y:S01]  /*10760*/  FMUL R3, R186, R2.reuse ;  /* 0x00000002ba037220 */ /* 0x080fe20000400000 */
[----:B------:R-:W-:Y:S02]  /*10770*/  F2FP.F16.F32.PACK_AB R9, RZ, R9 ;  /* 0x00000009ff09723e */ /* 0x000fe400000000ff */
[----:B-1----:R-:W-:Y:S02]  /*10780*/  PRMT R12, R8, 0x7610, R12 ;  /* 0x00007610080c7816 */ /* 0x002fe4000000000c */
[----:B------:R-:W-:Y:S01]  /*10790*/  F2FP.F16.F32.PACK_AB R8, RZ, R3 ;  /* 0x00000003ff08723e */ /* 0x000fe200000000ff */
[----:B------:R-:W-:Y:S01]  /*107a0*/  FMUL R3, R185, R2 ;  /* 0x00000002b9037220 */ /* 0x000fe20000400000 */
[----:B------:R-:W-:Y:S01]  /*107b0*/  PRMT R13, R9, 0x7610, R13 ;  /* 0x00007610090d7816 */ /* 0x000fe2000000000d */
[----:B------:R0:W-:Y:S01]  /*107c0*/  @P5 STG.E.U16 desc[UR36][R4.64+0x152], R11 ;  /* 0x0001520b04005986 */ /* 0x0001e2000c101524 */
[----:B------:R-:W-:-:S02]  /*107d0*/  ISETP.GT.AND P0, PT, R0, 0xb0, P3 ;  /* 0x000000b00000780c */ /* 0x000fc40001f04270 */
        /* <DEDUP_REMOVED lines=26> */
[----:B------:R-:W-:Y:S02]  /*10980*/  ISETP.GT.AND P1, PT, R0, 0xb8, P2 ;  /* 0x000000b80000780c */ /* 0x000fe40001724270 */
[----:B------:R-:W-:Y:S02]  /*10990*/  F2FP.F16.F32.PACK_AB R8, RZ, R8 ;  /* 0x00000008ff08723e */ /* 0x000fe400000000ff */
[----:B0-----:R-:W-:Y:S01]  /*109a0*/  PRMT R10, R9, 0x7610, R10 ;  /* 0x00007610090a7816 */ /* 0x001fe2000000000a */
[-C--:B------:R-:W-:Y:S01]  /*109b0*/  FMUL R9, R178, R2.reuse ;  /* 0x00000002b2097220 */ /* 0x080fe20000400000 */
[----:B-1----:R-:W-:Y:S01]  /*109c0*/  PRMT R11, R3, 0x7610, R11 ;  /* 0x00007610030b7816 */ /* 0x002fe2000000000b */
[----:B------:R-:W-:Y:S01]  /*109d0*/  FMUL R3, R177, R2 ;  /* 0x00000002b1037220 */ /* 0x000fe20000400000 */
[----:B------:R0:W-:Y:S02]  /*109e0*/  @P5 STG.E.U16 desc[UR36][R4.64+0x170], R12 ;  /* 0x0001700c04005986 */ /* 0x0001e4000c101524 */
[----:B------:R-:W-:-:S02]  /*109f0*/  F2FP.F16.F32.PACK_AB R9, RZ, R9 ;  /* 0x00000009ff09723e */ /* 0x000fc400000000ff */
[C---:B------:R-:W-:Y:S02]  /*10a00*/  ISETP.GT.AND P4, PT, R0.reuse, 0xb9, P2 ;  /* 0x000000b90000780c */ /* 0x040fe40001784270 */
[----:B------:R-:W-:Y:S02]  /*10a10*/  ISETP.GT.AND P5, PT, R0, 0xc0, P3 ;  /* 0x000000c00000780c */ /* 0x000fe40001fa4270 */
[----:B0-----:R-:W-:Y:S02]  /*10a20*/  PRMT R12, R8, 0x7610, R12 ;  /* 0x00007610080c7816 */ /* 0x001fe4000000000c */
[----:B------:R-:W-:Y:S01]  /*10a30*/  F2FP.F16.F32.PACK_AB R8, RZ, R3 ;  /* 0x00000003ff08723e */ /* 0x000fe200000000ff */
[----:B------:R-:W-:Y:S01]  /*10a40*/  FMUL R3, R176, R2 ;  /* 0x00000002b0037220 */ /* 0x000fe20000400000 */
[----:B------:R-:W-:Y:S01]  /*10a50*/  PRMT R13, R9, 0x7610, R13 ;  /* 0x00007610090d7816 */ /* 0x000fe2000000000d */
[----:B------:R0:W-:Y:S01]  /*10a60*/  @P6 STG.E.U16 desc[UR36][R4.64+0x172], R10 ;  /* 0x0001720a04006986 */ /* 0x0001e2000c101524 */
[----:B------:R-:W-:-:S02]  /*10a70*/  ISETP.GT.AND P0, PT, R0, 0xc1, P3 ;  /* 0x000000c10000780c */ /* 0x000fc40001f04270 */
[----:B------:R-:W-:Y:S01]  /*10a80*/  F2FP.F16.F32.PACK_AB R9, RZ, R3 ;  /* 0x00000003ff09723e */ /* 0x000fe200000000ff */
[----:B------:R1:W-:Y:S01]  /*10a90*/  @P1 STG.E.U16 desc[UR36][R6.64+0x170], R11 ;  /* 0x0001700b06001986 */ /* 0x0003e2000c101524 */
[-C--:B------:R-:W-:Y:S01]  /*10aa0*/  FMUL R3, R174, R2.reuse ;  /* 0x00000002ae037220 */ /* 0x080fe20000400000 */
[----:B------:R-:W-:Y:S02]  /*10ab0*/  ISETP.GT.AND P1, PT, R0, 0xc0, P2 ;  /* 0x000000c00000780c */ /* 0x000fe40001724270 */
        /* <DEDUP_REMOVED lines=40> */
[C---:B------:R-:W-:Y:S01]  /*10d40*/  ISETP.GT.AND P0, PT, R0.reuse, 0xd0, P2 ;  /* 0x000000d00000780c */ /* 0x040fe20001704270 */
        /* <DEDUP_REMOVED lines=11> */
[----:B------:R-:W-:Y:S01]  /*10e00*/  ISETP.GT.AND P5, PT, R0, 0xd9, P3 ;  /* 0x000000d90000780c */ /* 0x000fe20001fa4270 */
[----:B------:R-:W-:Y:S01]  /*10e10*/  FMUL R8, R164, R2 ;  /* 0x00000002a4087220 */ /* 0x000fe20000400000 */
[----:B------:R-:W-:Y:S01]  /*10e20*/  @P0 STG.E.U16 desc[UR36][R6.64+0x1a0], R14 ;  /* 0x0001a00e06000986 */ /* 0x000fe2000c101524 */
[----:B------:R-:W-:-:S03]  /*10e30*/  ISETP.GT.AND P0, PT, R0, 0xd8, P2 ;  /* 0x000000d80000780c */ /* 0x000fc60001704270 */
[----:B------:R0:W-:Y:S01]  /*10e40*/  @P1 STG.E.U16 desc[UR36][R6.64+0x1a2], R9 ;  /* 0x0001a20906001986 */ /* 0x0001e2000c101524 */
[----:B------:R-:W-:Y:S02]  /*10e50*/  F2FP.F16.F32.PACK_AB R8, RZ, R8 ;  /* 0x00000008ff08723e */ /* 0x000fe400000000ff */
[----:B------:R-:W-:Y:S02]  /*10e60*/  ISETP.GT.AND P1, PT, R0, 0xd9, P2 ;  /* 0x000000d90000780c */ /* 0x000fe40001724270 */
        /* <DEDUP_REMOVED lines=16> */
[----:B------:R1:W-:Y:S01]  /*10f70*/  @P1 STG.E.U16 desc[UR36][R6.64+0x1b2], R10 ;  /* 0x0001b20a06001986 */ /* 0x0003e2000c101524 */
[C---:B------:R-:W-:Y:S02]  /*10f80*/  ISETP.GT.AND P1, PT, R0.reuse, 0xe0, P2 ;  /* 0x000000e00000780c */ /* 0x040fe40001724270 */
[----:B------:R-:W-:Y:S02]  /*10f90*/  ISETP.GT.AND P0, PT, R0, 0xe1, P2 ;  /* 0x000000e10000780c */ /* 0x000fe40001704270 */
[----:B0-----:R-:W-:Y:S02]  /*10fa0*/  PRMT R12, R8, 0x7610, R12 ;  /* 0x00007610080c7816 */ /* 0x001fe4000000000c */
[----:B------:R-:W-:Y:S01]  /*10fb0*/  F2FP.F16.F32.PACK_AB R8, RZ, R3 ;  /* 0x00000003ff08723e */ /* 0x000fe200000000ff */
[----:B------:R-:W-:Y:S01]  /*10fc0*/  FMUL R3, R157, R2 ;  /* 0x000000029d037220 */ /* 0x000fe20000400000 */
[----:B------:R0:W-:Y:S01]  /*10fd0*/  @P4 STG.E.U16 desc[UR36][R4.64+0x1c0], R11 ;  /* 0x0001c00b04004986 */ /* 0x0001e2000c101524 */
[----:B-1----:R-:W-:-:S02]  /*10fe0*/  PRMT R10, R9, 0x7610, R10 ;  /* 0x00007610090a7816 */ /* 0x002fc4000000000a */
[----:B------:R-:W-:Y:S01]  /*10ff0*/  PRMT R13, R8, 0x7610, R13 ;  /* 0x00007610080d7816 */ /* 0x000fe2000000000d */
[----:B------:R-:W-:Y:S01]  /*11000*/  @P5 STG.E.U16 desc[UR36][R4.64+0x1c2], R12 ;  /* 0x0001c20c04005986 */ /* 0x000fe2000c101524 */
[-C--:B------:R-:W-:Y:S01]  /*11010*/  FMUL R8, R156, R2.reuse ;  /* 0x000000029c087220 */ /* 0x080fe20000400000 */
[C---:B------:R-:W-:Y:S02]  /*11020*/  ISETP.GT.AND P4, PT, R0.reuse, 0xe8, P3 ;  /* 0x000000e80000780c */ /* 0x040fe40001f84270 */
[----:B------:R-:W-:Y:S01]  /*11030*/  F2FP.F16.F32.PACK_AB R9, RZ, R3 ;  /* 0x00000003ff09723e */ /* 0x000fe200000000ff */
[----:B------:R-:W-:Y:S01]  /*11040*/  FMUL R3, R155, R2 ;  /* 0x000000029b037220 */ /* 0x000fe20000400000 */
[C---:B------:R-:W-:Y:S02]  /*11050*/  ISETP.GT.AND P5, PT, R0.reuse, 0xe9, P3 ;  /* 0x000000e90000780c */ /* 0x040fe40001fa4270 */
[----:B------:R-:W-:Y:S02]  /*11060*/  ISETP.GT.AND P6, PT, R0, 0xe8, P2 ;  /* 0x000000e80000780c */ /* 0x000fe400017c4270 */
[----:B------:R-:W-:Y:S01]  /*11070*/  F2FP.F16.F32.PACK_AB R8, RZ, R8 ;  /* 0x00000008ff08723e */ /* 0x000fe200000000ff */
[----:B------:R1:W-:Y:S01]  /*11080*/  @P1 STG.E.U16 desc[UR36][R6.64+0x1c0], R10 ;  /* 0x0001c00a06001986 */ /* 0x0003e2000c101524 */
[----:B------:R-:W-:-:S02]  /*11090*/  F2FP.F16.F32.PACK_AB R3, RZ, R3 ;  /* 0x00000003ff03723e */ /* 0x000fc400000000ff */
[C---:B------:R-:W-:Y:S01]  /*110a0*/  ISETP.GT.AND P1, PT, R17.reuse, 0x80, PT ;  /* 0x000000801100780c */ /* 0x040fe20003f24270 */
[----:B------:R2:W-:Y:S01]  /*110b0*/  @P0 STG.E.U16 desc[UR36][R6.64+0x1c2], R13 ;  /* 0x0001c20d06000986 */ /* 0x0005e2000c101524 */
[----:B------:R-:W-:Y:S02]  /*110c0*/  ISETP.GT.AND P0, PT, R17, 0x88, PT ;  /* 0x000000881100780c */ /* 0x000fe40003f04270 */
[----:B0-----:R-:W-:Y:S02]  /*110d0*/  PRMT R11, R8, 0x7610, R11 ;  /* 0x00007610080b7816 */ /* 0x001fe4000000000b */
[----:B------:R-:W-:Y:S02]  /*110e0*/  PRMT R17, R3, 0x7610, R17 ;  /* 0x0000761003117816 */ /* 0x000fe40000000011 */
[----:B-1----:R-:W-:Y:S01]  /*110f0*/  PRMT R10, R9, 0x7610, R10 ;  /* 0x00007610090a7816 */ /* 0x002fe2000000000a */
[----:B------:R-:W-:-:S04]  /*11100*/  FMUL R3, R154, R2 ;  /* 0x000000029a037220 */ /* 0x000fc80000400000 */
[----:B------:R-:W-:Y:S01]  /*11110*/  @P4 STG.E.U16 desc[UR36][R4.64+0x1d0], R10 ;  /* 0x0001d00a04004986 */ /* 0x000fe2000c101524 */
[----:B------:R-:W-:-:S03]  /*11120*/  ISETP.GT.AND P4, PT, R0, 0xe9, P2 ;  /* 0x000000e90000780c */ /* 0x000fc60001784270 */
[----:B------:R0:W-:Y:S01]  /*11130*/  @P5 STG.E.U16 desc[UR36][R4.64+0x1d2], R11 ;  /* 0x0001d20b04005986 */ /* 0x0001e2000c101524 */
[----:B------:R-:W-:-:S03]  /*11140*/  ISETP.GT.AND P5, PT, R0, 0xf0, P3 ;  /* 0x000000f00000780c */ /* 0x000fc60001fa4270 */
[----:B------:R-:W-:Y:S01]  /*11150*/  @P6 STG.E.U16 desc[UR36][R6.64+0x1d0], R17 ;  /* 0x0001d01106006986 */ /* 0x000fe2000c101524 */
[----:B------:R-:W-:Y:S01]  /*11160*/  ISETP.GT.AND P6, PT, R0, 0xf1, P3 ;  /* 0x000000f10000780c */ /* 0x000fe20001fc4270 */
[-C--:B------:R-:W-:Y:S01]  /*11170*/  FMUL R8, R153, R2.reuse ;  /* 0x0000000299087220 */ /* 0x080fe20000400000 */
[----:B------:R-:W-:Y:S01]  /*11180*/  FMUL R9, R152, R2 ;  /* 0x0000000298097220 */ /* 0x000fe20000400000 */
[----:B--2---:R-:W-:-:S03]  /*11190*/  F2FP.F16.F32.PACK_AB R13, RZ, R3 ;  /* 0x00000003ff0d723e */ /* 0x004fc600000000ff */
[----:B------:R-:W-:Y:S02]  /*111a0*/  F2FP.F16.F32.PACK_AB R14, RZ, R8 ;  /* 0x00000008ff0e723e */ /* 0x000fe400000000ff */
[----:B------:R-:W-:Y:S01]  /*111b0*/  F2FP.F16.F32.PACK_AB R15, RZ, R9 ;  /* 0x00000009ff0f723e */ /* 0x000fe200000000ff */
[----:B------:R-:W-:Y:S01]  /*111c0*/  @P4 STG.E.U16 desc[UR36][R6.64+0x1d2], R13 ;  /* 0x0001d20d06004986 */ /* 0x000fe2000c101524 */
[----:B------:R-:W-:-:S03]  /*111d0*/  ISETP.GT.AND P4, PT, R0, 0xf1, P2 ;  /* 0x000000f10000780c */ /* 0x000fc60001784270 */
[----:B------:R-:W-:Y:S04]  /*111e0*/  @P5 STG.E.U16 desc[UR36][R4.64+0x1e0], R14 ;  /* 0x0001e00e04005986 */ /* 0x000fe8000c101524 */
[----:B------:R-:W-:Y:S01]  /*111f0*/  @P6 STG.E.U16 desc[UR36][R4.64+0x1e2], R15 ;  /* 0x0001e20f04006986 */ /* 0x000fe2000c101524 */
[----:B------:R-:W-:Y:S01]  /*11200*/  ISETP.GT.AND P6, PT, R0, 0xf0, P2 ;  /* 0x000000f00000780c */ /* 0x000fe200017c4270 */
[-C--:B0-----:R-:W-:Y:S01]  /*11210*/  FMUL R11, R23, R2.reuse ;  /* 0x00000002170b7220 */ /* 0x081fe20000400000 */
[----:B------:R-:W-:-:S04]  /*11220*/  FMUL R12, R22, R2 ;  /* 0x00000002160c7220 */ /* 0x000fc80000400000 */
[----:B------:R-:W-:Y:S02]  /*11230*/  F2FP.F16.F32.PACK_AB R11, RZ, R11 ;  /* 0x0000000bff0b723e */ /* 0x000fe400000000ff */
[----:B------:R-:W-:Y:S02]  /*11240*/  F2FP.F16.F32.PACK_AB R12, RZ, R12 ;  /* 0x0000000cff0c723e */ /* 0x000fe400000000ff */
[C---:B------:R-:W-:Y:S02]  /*11250*/  ISETP.GT.AND P5, PT, R0.reuse, 0xf8, P3 ;  /* 0x000000f80000780c */ /* 0x040fe40001fa4270 */
[----:B------:R-:W-:Y:S01]  /*11260*/  ISETP.GT.AND P3, PT, R0, 0xf9, P3 ;  /* 0x000000f90000780c */ /* 0x000fe20001f64270 */
[----:B------:R-:W-:Y:S01]  /*11270*/  @P6 STG.E.U16 desc[UR36][R6.64+0x1e0], R11 ;  /* 0x0001e00b06006986 */ /* 0x000fe2000c101524 */
[----:B------:R-:W-:-:S03]  /*11280*/  FMUL R10, R21, R2 ;  /* 0x00000002150a7220 */ /* 0x000fc60000400000 */
[----:B------:R0:W-:Y:S01]  /*11290*/  @P4 STG.E.U16 desc[UR36][R6.64+0x1e2], R12 ;  /* 0x0001e20c06004986 */ /* 0x0001e2000c101524 */
[----:B------:R-:W-:Y:S01]  /*112a0*/  ISETP.GT.AND P4, PT, R0, 0xf8, P2 ;  /* 0x000000f80000780c */ /* 0x000fe20001784270 */
[-C--:B------:R-:W-:Y:S01]  /*112b0*/  FMUL R9, R20, R2.reuse ;  /* 0x0000000214097220 */ /* 0x080fe20000400000 */
[-C--:B------:R-:W-:Y:S01]  /*112c0*/  FMUL R8, R18, R2.reuse ;  /* 0x0000000212087220 */ /* 0x080fe20000400000 */
[----:B------:R-:W-:Y:S01]  /*112d0*/  FMUL R3, R19, R2 ;  /* 0x0000000213037220 */ /* 0x000fe20000400000 */
[----:B------:R-:W-:Y:S02]  /*112e0*/  F2FP.F16.F32.PACK_AB R10, RZ, R10 ;  /* 0x0000000aff0a723e */ /* 0x000fe400000000ff */
[----:B------:R-:W-:Y:S02]  /*112f0*/  ISETP.GT.AND P2, PT, R0, 0xf9, P2 ;  /* 0x000000f90000780c */ /* 0x000fe40001744270 */
[----:B------:R-:W-:Y:S02]  /*11300*/  F2FP.F16.F32.PACK_AB R9, RZ, R9 ;  /* 0x00000009ff09723e */ /* 0x000fe400000000ff */
[----:B------:R-:W-:-:S02]  /*11310*/  F2FP.F16.F32.PACK_AB R8, RZ, R8 ;  /* 0x00000008ff08723e */ /* 0x000fc400000000ff */
[----:B------:R-:W-:Y:S01]  /*11320*/  F2FP.F16.F32.PACK_AB R3, RZ, R3 ;  /* 0x00000003ff03723e */ /* 0x000fe200000000ff */
[----:B------:R-:W-:Y:S01]  /*11330*/  @P5 STG.E.U16 desc[UR36][R4.64+0x1f0], R10 ;  /* 0x0001f00a04005986 */ /* 0x000fe2000c101524 */
[----:B0-----:R-:W-:Y:S01]  /*11340*/  PRMT R12, R8, 0x7610, R12 ;  /* 0x00007610080c7816 */ /* 0x001fe2000000000c */
[----:B------:R-:W-:Y:S01]  /*11350*/  @P4 IMAD.MOV.U32 R8, RZ, RZ, R6 ;  /* 0x000000ffff084224 */ /* 0x000fe200078e0006 */
[----:B------:R-:W-:Y:S01]  /*11360*/  PRMT R11, R3, 0x7610, R11 ;  /* 0x00007610030b7816 */ /* 0x000fe2000000000b */
[----:B------:R0:W-:Y:S01]  /*11370*/  @P3 STG.E.U16 desc[UR36][R4.64+0x1f2], R9 ;  /* 0x0001f20904003986 */ /* 0x0001e2000c101524 */
[----:B------:R-:W-:Y:S02]  /*11380*/  USHF.L.U32 UR12, UR8, 0x8, URZ ;  /* 0x00000008080c7899 */ /* 0x000fe4000800063f */
[----:B------:R-:W-:Y:S01]  /*11390*/  USHF.L.U64.HI UR11, UR8, 0x8, UR9 ;  /* 0x00000008080b7899 */ /* 0x000fe20008010209 */
[----:B0-----:R-:W-:-:S03]  /*113a0*/  @P4 IMAD.MOV.U32 R9, RZ, RZ, R7 ;  /* 0x000000ffff094224 */ /* 0x001fc600078e0007 */
[----:B------:R-:W-:Y:S02]  /*113b0*/  IMAD.U32 R3, RZ, RZ, UR12 ;  /* 0x0000000cff037e24 */ /* 0x000fe4000f8e00ff */
[----:B------:R0:W-:Y:S01]  /*113c0*/  @P4 STG.E.U16 desc[UR36][R8.64+0x1f0], R11 ;  /* 0x0001f00b08004986 */ /* 0x0001e2000c101524 */
[C---:B------:R-:W-:Y:S02]  /*113d0*/  ISETP.GT.AND P3, PT, R0.reuse, RZ, P1 ;  /* 0x000000ff0000720c */ /* 0x040fe40000f64270 */
[----:B------:R-:W-:Y:S01]  /*113e0*/  ISETP.GT.AND P4, PT, R0, 0x1, P1 ;  /* 0x000000010000780c */ /* 0x000fe20000f84270 */
[-C--:B------:R-:W-:Y:S01]  /*113f0*/  FMUL R24, R24, R2.reuse ;  /* 0x0000000218187220 */ /* 0x080fe20000400000 */
[----:B------:R-:W-:Y:S01]  /*11400*/  FMUL R25, R25, R2 ;  /* 0x0000000219197220 */ /* 0x000fe20000400000 */
[----:B0-----:R-:W-:Y:S02]  /*11410*/  @P2 IMAD.MOV.U32 R8, RZ, RZ, R6 ;  /* 0x000000ffff082224 */ /* 0x001fe400078e0006 */
[----:B------:R-:W-:-:S02]  /*11420*/  @P2 IMAD.MOV.U32 R9, RZ, RZ, R7 ;  /* 0x000000ffff092224 */ /* 0x000fc400078e0007 */
[----:B------:R-:W-:-:S03]  /*11430*/  IMAD.U32 R7, RZ, RZ, UR11 ;  /* 0x0000000bff077e24 */ /* 0x000fc6000f8e00ff */
[----:B------:R0:W-:Y:S01]  /*11440*/  @P2 STG.E.U16 desc[UR36][R8.64+0x1f2], R12 ;  /* 0x0001f20c08002986 */ /* 0x0001e2000c101524 */
[C---:B------:R-:W-:Y:S02]  /*11450*/  IADD3 R6, P2, P6, R4.reuse, UR5, R3 ;  /* 0x0000000504067c10 */ /* 0x040fe4000fe5e003 */
[----:B------:R-:W-:Y:S02]  /*11460*/  IADD3 R4, P5, R4, UR12, RZ ;  /* 0x0000000c04047c10 */ /* 0x000fe4000ffbe0ff */
[C---:B------:R-:W-:Y:S02]  /*11470*/  IADD3.X R7, R5.reuse, UR4, R7, P2, P6 ;  /* 0x0000000405077c10 */ /* 0x040fe400097ec407 */
[----:B------:R-:W-:Y:S02]  /*11480*/  F2FP.F16.F32.PACK_AB R24, RZ, R24 ;  /* 0x00000018ff18723e */ /* 0x000fe400000000ff */
[----:B------:R-:W-:Y:S02]  /*11490*/  IADD3.X R5, R5, UR11, RZ, P5, !PT ;  /* 0x0000000b05057c10 */ /* 0x000fe4000affe4ff */
[----:B------:R-:W-:-:S02]  /*114a0*/  F2FP.F16.F32.PACK_AB R25, RZ, R25 ;  /* 0x00000019ff19723e */ /* 0x000fc400000000ff */
[C---:B------:R-:W-:Y:S01]  /*114b0*/  ISETP.GT.AND P2, PT, R0.reuse, RZ, P0 ;  /* 0x000000ff0000720c */ /* 0x040fe20000744270 */
[----:B------:R-:W-:Y:S01]  /*114c0*/  @P3 STG.E.U16 desc[UR36][R4.64], R24 ;  /* 0x0000001804003986 */ /* 0x000fe2000c101524 */
[----:B------:R-:W-:Y:S01]  /*114d0*/  ISETP.GT.AND P3, PT, R0, 0x1, P0 ;  /* 0x000000010000780c */ /* 0x000fe20000764270 */
[-C--:B------:R-:W-:Y:S02]  /*114e0*/  FMUL R26, R26, R2.reuse ;  /* 0x000000021a1a7220 */ /* 0x080fe40000400000 */
[----:B------:R-:W-:Y:S01]  /*114f0*/  @P4 STG.E.U16 desc[UR36][R4.64+0x2], R25 ;  /* 0x0000021904004986 */ /* 0x000fe2000c101524 */
[----:B------:R-:W-:Y:S01]  /*11500*/  ISETP.GT.AND P4, PT, R0, 0x8, P1 ;  /* 0x000000080000780c */ /* 0x000fe20000f84270 */
[-C--:B------:R-:W-:Y:S01]  /*11510*/  FMUL R27, R27, R2.reuse ;  /* 0x000000021b1b7220 */ /* 0x080fe20000400000 */
[----:B0-----:R-:W-:Y:S01]  /*11520*/  IADD3 R8, P5, R4, UR5, RZ ;  /* 0x0000000504087c10 */ /* 0x001fe2000ffbe0ff */
[----:B------:R-:W-:Y:S01]  /*11530*/  FMUL R28, R28, R2 ;  /* 0x000000021c1c7220 */ /* 0x000fe20000400000 */
[----:B------:R-:W-:-:S02]  /*11540*/  F2FP.F16.F32.PACK_AB R26, RZ, R26 ;  /* 0x0000001aff1a723e */ /* 0x000fc400000000ff */
[----:B------:R-:W-:Y:S02]  /*11550*/  IADD3.X R9, R5, UR4, RZ, P5, !PT ;  /* 0x0000000405097c10 */ /* 0x000fe4000affe4ff */
[----:B------:R-:W-:Y:S02]  /*11560*/  F2FP.F16.F32.PACK_AB R27, RZ, R27 ;  /* 0x0000001bff1b723e */ /* 0x000fe400000000ff */
[----:B------:R-:W-:Y:S01]  /*11570*/  F2FP.F16.F32.PACK_AB R28, RZ, R28 ;  /* 0x0000001cff1c723e */ /* 0x000fe200000000ff */
[----:B------:R-:W-:Y:S01]  /*11580*/  @P2 STG.E.U16 desc[UR36][R8.64], R26 ;  /* 0x0000001a08002986 */ /* 0x000fe2000c101524 */
[C---:B------:R-:W-:Y:S02]  /*11590*/  ISETP.GT.AND P5, PT, R0.reuse, 0x9, P1 ;  /* 0x000000090000780c */ /* 0x040fe40000fa4270 */
[C---:B------:R-:W-:Y:S01]  /*115a0*/  ISETP.GT.AND P2, PT, R0.reuse, 0x8, P0 ;  /* 0x000000080000780c */ /* 0x040fe20000744270 */
[----:B------:R-:W-:Y:S01]  /*115b0*/  @P3 STG.E.U16 desc[UR36][R8.64+0x2], R27 ;  /* 0x0000021b08003986 */ /* 0x000fe2000c101524 */
[-C--:B------:R-:W-:Y:S01]  /*115c0*/  FMUL R29, R29, R2.reuse ;  /* 0x000000021d1d7220 */ /* 0x080fe20000400000 */
[----:B------:R-:W-:Y:S01]  /*115d0*/  ISETP.GT.AND P3, PT, R0, 0x9, P0 ;  /* 0x000000090000780c */ /* 0x000fe20000764270 */
[-C--:B------:R-:W-:Y:S01]  /*115e0*/  FMUL R30, R30, R2.reuse ;  /* 0x000000021e1e7220 */ /* 0x080fe20000400000 */
[----:B------:R-:W-:Y:S01]  /*115f0*/  @P4 STG.E.U16 desc[UR36][R4.64+0x10], R28 ;  /* 0x0000101c04004986 */ /* 0x000fe2000c101524 */
[----:B------:R-:W-:Y:S01]  /*11600*/  ISETP.GT.AND P4, PT, R0, 0x10, P1 ;  /* 0x000000100000780c */ /* 0x000fe20000f84270 */
[-C--:B------:R-:W-:Y:S01]  /*11610*/  FMUL R31, R31, R2.reuse ;  /* 0x000000021f1f7220 */ /* 0x080fe20000400000 */
[----:B------:R-:W-:Y:S01]  /*11620*/  IADD3 R10, P6, R4, UR5, RZ ;  /* 0x00000005040a7c10 */ /* 0x000fe2000ffde0ff */
[----:B------:R-:W-:Y:S01]  /*11630*/  FMUL R32, R32, R2 ;  /* 0x0000000220207220 */ /* 0x000fe20000400000 */
[----:B------:R-:W-:-:S02]  /*11640*/  F2FP.F16.F32.PACK_AB R29, RZ, R29 ;  /* 0x0000001dff1d723e */ /* 0x000fc400000000ff */
[----:B------:R-:W-:Y:S02]  /*11650*/  F2FP.F16.F32.PACK_AB R30, RZ, R30 ;  /* 0x0000001eff1e723e */ /* 0x000fe400000000ff */
[----:B------:R-:W-:Y:S02]  /*11660*/  IADD3.X R11, R5, UR4, RZ, P6, !PT ;  /* 0x00000004050b7c10 */ /* 0x000fe4000b7fe4ff */
[----:B------:R-:W-:Y:S01]  /*11670*/  F2FP.F16.F32.PACK_AB R31, RZ, R31 ;  /* 0x0000001fff1f723e */ /* 0x000fe200000000ff */
[----:B------:R-:W-:Y:S01]  /*11680*/  @P5 STG.E.U16 desc[UR36][R4.64+0x12], R29 ;  /* 0x0000121d04005986 */ /* 0x000fe2000c101524 */
[----:B------:R-:W-:Y:S02]  /*11690*/  F2FP.F16.F32.PACK_AB R32, RZ, R32 ;  /* 0x00000020ff20723e */ /* 0x000fe400000000ff */
[C---:B------:R-:W-:Y:S01]  /*116a0*/  ISETP.GT.AND P5, PT, R0.reuse, 0x11, P1 ;  /* 0x000000110000780c */ /* 0x040fe20000fa4270 */
[----:B------:R-:W-:Y:S01]  /*116b0*/  @P2 STG.E.U16 desc[UR36][R10.64+0x10], R30 ;  /* 0x0000101e0a002986 */ /* 0x000fe2000c101524 */
[----:B------:R-:W-:Y:S01]  /*116c0*/  ISETP.GT.AND P2, PT, R0, 0x10, P0 ;  /* 0x000000100000780c */ /* 0x000fe20000744270 */
[----:B------:R-:W-:-:S02]  /*116d0*/  FMUL R33, R33, R2 ;  /* 0x0000000221217220 */ /* 0x000fc40000400000 */
[----:B------:R-:W-:Y:S01]  /*116e0*/  @P3 STG.E.U16 desc[UR36][R6.64+0x12], R31 ;  /* 0x0000121f06003986 */ /* 0x000fe2000c101524 */
[----:B------:R-:W-:Y:S01]  /*116f0*/  ISETP.GT.AND P3, PT, R0, 0x11, P0 ;  /* 0x000000110000780c */ /* 0x000fe20000764270 */
[-C--:B------:R-:W-:Y:S02]  /*11700*/  FMUL R34, R34, R2.reuse ;  /* 0x0000000222227220 */ /* 0x080fe40000400000 */
[----:B------:R-:W-:Y:S01]  /*11710*/  @P4 STG.E.U16 desc[UR36][R4.64+0x20], R32 ;  /* 0x0000202004004986 */ /* 0x000fe2000c101524 */
[----:B------:R-:W-:Y:S01]  /*11720*/  ISETP.GT.AND P4, PT, R0, 0x18, P1 ;  /* 0x000000180000780c */ /* 0x000fe20000f84270 */
[-C--:B------:R-:W-:Y:S01]  /*11730*/  FMUL R35, R35, R2.reuse ;  /* 0x0000000223237220 */ /* 0x080fe20000400000 */
[----:B------:R-:W-:Y:S01]  /*11740*/  FMUL R36, R36, R2 ;  /* 0x0000000224247220 */ /* 0x000fe20000400000 */
[----:B------:R-:W-:Y:S02]  /*11750*/  F2FP.F16.F32.PACK_AB R33, RZ, R33 ;  /* 0x00000021ff21723e */ /* 0x000fe400000000ff */
[----:B------:R-:W-:-:S02]  /*11760*/  F2FP.F16.F32.PACK_AB R34, RZ, R34 ;  /* 0x00000022ff22723e */ /* 0x000fc400000000ff */
[----:B------:R-:W-:Y:S01]  /*11770*/  F2FP.F16.F32.PACK_AB R35, RZ, R35 ;  /* 0x00000023ff23723e */ /* 0x000fe200000000ff */
[----:B------:R-:W-:Y:S01]  /*11780*/  @P5 STG.E.U16 desc[UR36][R4.64+0x22], R33 ;  /* 0x0000222104005986 */ /* 0x000fe2000c101524 */
[----:B------:R-:W-:Y:S02]  /*11790*/  F2FP.F16.F32.PACK_AB R36, RZ, R36 ;  /* 0x00000024ff24723e */ /* 0x000fe400000000ff */
[C---:B------:R-:W-:Y:S01]  /*117a0*/  ISETP.GT.AND P5, PT, R0.reuse, 0x19, P1 ;  /* 0x000000190000780c */ /* 0x040fe20000fa4270 */
[----:B------:R-:W-:Y:S01]  /*117b0*/  @P2 STG.E.U16 desc[UR36][R6.64+0x20], R34 ;  /* 0x0000202206002986 */ /* 0x000fe2000c101524 */
[C---:B------:R-:W-:Y:S01]  /*117c0*/  ISETP.GT.AND P2, PT, R0.reuse, 0x18, P0 ;  /* 0x000000180000780c */ /* 0x040fe20000744270 */
[-C--:B------:R-:W-:Y:S02]  /*117d0*/  FMUL R37, R37, R2.reuse ;  /* 0x0000000225257220 */ /* 0x080fe40000400000 */
[----:B------:R-:W-:Y:S01]  /*117e0*/  @P3 STG.E.U16 desc[UR36][R6.64+0x22], R35 ;  /* 0x0000222306003986 */ /* 0x000fe2000c101524 */
[----:B------:R-:W-:Y:S01]  /*117f0*/  ISETP.GT.AND P3, PT, R0, 0x19, P0 ;  /* 0x000000190000780c */ /* 0x000fe20000764270 */
[----:B------:R-:W-:-:S02]  /*11800*/  FMUL R38, R38, R2 ;  /* 0x0000000226267220 */ /* 0x000fc40000400000 */
[----:B------:R-:W-:Y:S01]  /*11810*/  @P4 STG.E.U16 desc[UR36][R4.64+0x30], R36 ;  /* 0x0000302404004986 */ /* 0x000fe2000c101524 */
[----:B------:R-:W-:Y:S01]  /*11820*/  ISETP.GT.AND P4, PT, R0, 0x20, P1 ;  /* 0x000000200000780c */ /* 0x000fe20000f84270 */
[-C--:B------:R-:W-:Y:S01]  /*11830*/  FMUL R39, R39, R2.reuse ;  /* 0x0000000227277220 */ /* 0x080fe20000400000 */
[----:B------:R-:W-:Y:S01]  /*11840*/  FMUL R40, R40, R2 ;  /* 0x0000000228287220 */ /* 0x000fe20000400000 */
[----:B------:R-:W-:Y:S02]  /*11850*/  F2FP.F16.F32.PACK_AB R37, RZ, R37 ;  /* 0x00000025ff25723e */ /* 0x000fe400000000ff */
[----:B------:R-:W-:Y:S02]  /*11860*/  F2FP.F16.F32.PACK_AB R38, RZ, R38 ;  /* 0x00000026ff26723e */ /* 0x000fe400000000ff */
[----:B------:R-:W-:Y:S01]  /*11870*/  F2FP.F16.F32.PACK_AB R39, RZ, R39 ;  /* 0x00000027ff27723e */ /* 0x000fe200000000ff */
[----:B------:R-:W-:Y:S01]  /*11880*/  @P5 STG.E.U16 desc[UR36][R4.64+0x32], R37 ;  /* 0x0000322504005986 */ /* 0x000fe2000c101524 */
[----:B------:R-:W-:-:S02]  /*11890*/  F2FP.F16.F32.PACK_AB R40, RZ, R40 ;  /* 0x00000028ff28723e */ /* 0x000fc400000000ff */
[C---:B------:R-:W-:Y:S01]  /*118a0*/  ISETP.GT.AND P5, PT, R0.reuse, 0x21, P1 ;  /* 0x000000210000780c */ /* 0x040fe20000fa4270 */
[----:B------:R-:W-:Y:S01]  /*118b0*/  @P2 STG.E.U16 desc[UR36][R6.64+0x30], R38 ;  /* 0x0000302606002986 */ /* 0x000fe2000c101524 */
[C---:B------:R-:W-:Y:S01]  /*118c0*/  ISETP.GT.AND P2, PT, R0.reuse, 0x20, P0 ;  /* 0x000000200000780c */ /* 0x040fe20000744270 */
[-C--:B------:R-:W-:Y:S02]  /*118d0*/  FMUL R41, R41, R2.reuse ;  /* 0x0000000229297220 */ /* 0x080fe40000400000 */
[----:B------:R-:W-:Y:S01]  /*118e0*/  @P3 STG.E.U16 desc[UR36][R6.64+0x32], R39 ;  /* 0x0000322706003986 */ /* 0x000fe2000c101524 */
[----:B------:R-:W-:Y:S01]  /*118f0*/  ISETP.GT.AND P3, PT, R0, 0x21, P0 ;  /* 0x000000210000780c */ /* 0x000fe20000764270 */
[-C--:B------:R-:W-:Y:S02]  /*11900*/  FMUL R42, R42, R2.reuse ;  /* 0x000000022a2a7220 */ /* 0x080fe40000400000 */
[----:B------:R-:W-:Y:S01]  /*11910*/  @P4 STG.E.U16 desc[UR36][R4.64+0x40], R40 ;  /* 0x0000402804004986 */ /* 0x000fe2000c101524 */
[----:B------:R-:W-:Y:S01]  /*11920*/  ISETP.GT.AND P4, PT, R0, 0x28, P1 ;  /* 0x000000280000780c */ /* 0x000fe20000f84270 */
[-C--:B------:R-:W-:Y:S01]  /*11930*/  FMUL R43, R43, R2.reuse ;  /* 0x000000022b2b7220 */ /* 0x080fe20000400000 */
[----:B------:R-:W-:Y:S01]  /*11940*/  FMUL R44, R44, R2 ;  /* 0x000000022c2c7220 */ /* 0x000fe20000400000 */
[----:B------:R-:W-:-:S02]  /*11950*/  F2FP.F16.F32.PACK_AB R41, RZ, R41 ;  /* 0x00000029ff29723e */ /* 0x000fc400000000ff */
[----:B------:R-:W-:Y:S02]  /*11960*/  F2FP.F16.F32.PACK_AB R42, RZ, R42 ;  /* 0x0000002aff2a723e */ /* 0x000fe400000000ff */
        /* <DEDUP_REMOVED lines=357> */
[----:B------:R-:W-:Y:S01]  /*12fc0*/  ISETP.GT.AND P2, PT, R0, 0xd8, P0 ;  /* 0x000000d80000780c */ /* 0x000fe20000744270 */
[-C--:B------:R-:W-:Y:S02]  /*12fd0*/  FMUL R133, R133, R2.reuse ;  /* 0x0000000285857220 */ /* 0x080fe40000400000 */
[----:B------:R-:W-:Y:S01]  /*12fe0*/  @P3 STG.E.U16 desc[UR36][R6.64+0x1a2], R131 ;  /* 0x0001a28306003986 */ /* 0x000fe2000c101524 */
[----:B------:R-:W-:-:S03]  /*12ff0*/  FMUL R134, R134, R2 ;  /* 0x0000000286867220 */ /* 0x000fc60000400000 */
[----:B------:R-:W-:Y:S01]  /*13000*/  @P4 STG.E.U16 desc[UR36][R4.64+0x1b0], R132 ;  /* 0x0001b08404004986 */ /* 0x000fe2000c101524 */
[C---:B------:R-:W-:Y:S01]  /*13010*/  ISETP.GT.AND P4, PT, R0.reuse, 0xd9, P0 ;  /* 0x000000d90000780c */ /* 0x040fe20000784270 */
[----:B------:R-:W-:Y:S01]  /*13020*/  FMUL R135, R135, R2 ;  /* 0x0000000287877220 */ /* 0x000fe20000400000 */
[----:B------:R-:W-:Y:S02]  /*13030*/  F2FP.F16.F32.PACK_AB R133, RZ, R133 ;  /* 0x00000085ff85723e */ /* 0x000fe400000000ff */
[----:B------:R-:W-:Y:S02]  /*13040*/  F2FP.F16.F32.PACK_AB R134, RZ, R134 ;  /* 0x00000086ff86723e */ /* 0x000fe400000000ff */
[----:B------:R-:W-:Y:S01]  /*13050*/  F2FP.F16.F32.PACK_AB R135, RZ, R135 ;  /* 0x00000087ff87723e */ /* 0x000fe200000000ff */
[----:B------:R-:W-:Y:S01]  /*13060*/  @P5 STG.E.U16 desc[UR36][R4.64+0x1b2], R133 ;  /* 0x0001b28504005986 */ /* 0x000fe2000c101524 */
[----:B------:R-:W-:-:S03]  /*13070*/  ISETP.GT.AND P5, PT, R0, 0xe0, P1 ;  /* 0x000000e00000780c */ /* 0x000fc60000fa4270 */
[----:B------:R-:W-:Y:S01]  /*13080*/  @P2 STG.E.U16 desc[UR36][R6.64+0x1b0], R134 ;  /* 0x0001b08606002986 */ /* 0x000fe2000c101524 */
[----:B------:R-:W-:Y:S01]  /*13090*/  ISETP.GT.AND P2, PT, R0, 0xe1, P1 ;  /* 0x000000e10000780c */ /* 0x000fe20000f44270 */
[-C--:B------:R-:W-:Y:S01]  /*130a0*/  FMUL R136, R136, R2.reuse ;  /* 0x0000000288887220 */ /* 0x080fe20000400000 */
[C---:B------:R-:W-:Y:S01]  /*130b0*/  ISETP.GT.AND P3, PT, R0.reuse, 0xe0, P0 ;  /* 0x000000e00000780c */ /* 0x040fe20000764270 */
[----:B------:R-:W-:Y:S01]  /*130c0*/  @P4 STG.E.U16 desc[UR36][R6.64+0x1b2], R135 ;  /* 0x0001b28706004986 */ /* 0x000fe2000c101524 */
[-C--:B------:R-:W-:Y:S01]  /*130d0*/  FMUL R137, R137, R2.reuse ;  /* 0x0000000289897220 */ /* 0x080fe20000400000 */
[----:B------:R-:W-:Y:S01]  /*130e0*/  ISETP.GT.AND P4, PT, R0, 0xe1, P0 ;  /* 0x000000e10000780c */ /* 0x000fe20000784270 */
[-C--:B------:R-:W-:Y:S01]  /*130f0*/  FMUL R138, R138, R2.reuse ;  /* 0x000000028a8a7220 */ /* 0x080fe20000400000 */
[----:B------:R-:W-:Y:S01]  /*13100*/  FMUL R139, R139, R2 ;  /* 0x000000028b8b7220 */ /* 0x000fe20000400000 */
[----:B------:R-:W-:Y:S02]  /*13110*/  F2FP.F16.F32.PACK_AB R136, RZ, R136 ;  /* 0x00000088ff88723e */ /* 0x000fe400000000ff */
[----:B------:R-:W-:-:S02]  /*13120*/  F2FP.F16.F32.PACK_AB R137, RZ, R137 ;  /* 0x00000089ff89723e */ /* 0x000fc400000000ff */
[----:B------:R-:W-:Y:S02]  /*13130*/  F2FP.F16.F32.PACK_AB R138, RZ, R138 ;  /* 0x0000008aff8a723e */ /* 0x000fe400000000ff */
[----:B------:R-:W-:Y:S01]  /*13140*/  F2FP.F16.F32.PACK_AB R139, RZ, R139 ;  /* 0x0000008bff8b723e */ /* 0x000fe200000000ff */
[----:B------:R-:W-:Y:S01]  /*13150*/  @P5 STG.E.U16 desc[UR36][R4.64+0x1c0], R136 ;  /* 0x0001c08804005986 */ /* 0x000fe2000c101524 */
[----:B------:R-:W-:-:S03]  /*13160*/  ISETP.GT.AND P5, PT, R0, 0xe9, P1 ;  /* 0x000000e90000780c */ /* 0x000fc60000fa4270 */
[----:B------:R-:W-:Y:S01]  /*13170*/  @P2 STG.E.U16 desc[UR36][R4.64+0x1c2], R137 ;  /* 0x0001c28904002986 */ /* 0x000fe2000c101524 */
[C---:B------:R-:W-:Y:S02]  /*13180*/  ISETP.GT.AND P2, PT, R0.reuse, 0xe8, P1 ;  /* 0x000000e80000780c */ /* 0x040fe40000f44270 */
[C---:B------:R-:W-:Y:S01]  /*13190*/  ISETP.GT.AND P6, PT, R0.reuse, 0xe8, P0 ;  /* 0x000000e80000780c */ /* 0x040fe200007c4270 */
[----:B------:R-:W-:Y:S01]  /*131a0*/  @P3 STG.E.U16 desc[UR36][R6.64+0x1c0], R138 ;  /* 0x0001c08a06003986 */ /* 0x000fe2000c101524 */
[----:B------:R-:W-:Y:S01]  /*131b0*/  ISETP.GT.AND P3, PT, R0, 0xe9, P0 ;  /* 0x000000e90000780c */ /* 0x000fe20000764270 */
[-C--:B------:R-:W-:Y:S01]  /*131c0*/  FMUL R140, R140, R2.reuse ;  /* 0x000000028c8c7220 */ /* 0x080fe20000400000 */
[-C--:B------:R-:W-:Y:S01]  /*131d0*/  FMUL R141, R141, R2.reuse ;  /* 0x000000028d8d7220 */ /* 0x080fe20000400000 */
[----:B------:R-:W-:Y:S01]  /*131e0*/  @P4 STG.E.U16 desc[UR36][R6.64+0x1c2], R139 ;  /* 0x0001c28b06004986 */ /* 0x000fe2000c101524 */
[----:B------:R-:W-:Y:S01]  /*131f0*/  ISETP.GT.AND P4, PT, R0, 0xf0, P1 ;  /* 0x000000f00000780c */ /* 0x000fe20000f84270 */
[-C--:B------:R-:W-:Y:S01]  /*13200*/  FMUL R142, R142, R2.reuse ;  /* 0x000000028e8e7220 */ /* 0x080fe20000400000 */
[-C--:B------:R-:W-:Y:S01]  /*13210*/  FMUL R143, R143, R2.reuse ;  /* 0x000000028f8f7220 */ /* 0x080fe20000400000 */
[----:B------:R-:W-:Y:S01]  /*13220*/  FMUL R144, R144, R2 ;  /* 0x0000000290907220 */ /* 0x000fe20000400000 */
[----:B------:R-:W-:-:S02]  /*13230*/  F2FP.F16.F32.PACK_AB R140, RZ, R140 ;  /* 0x0000008cff8c723e */ /* 0x000fc400000000ff */
[----:B------:R-:W-:Y:S02]  /*13240*/  F2FP.F16.F32.PACK_AB R141, RZ, R141 ;  /* 0x0000008dff8d723e */ /* 0x000fe400000000ff */
[----:B------:R-:W-:Y:S02]  /*13250*/  F2FP.F16.F32.PACK_AB R142, RZ, R142 ;  /* 0x0000008eff8e723e */ /* 0x000fe400000000ff */
[----:B------:R-:W-:Y:S02]  /*13260*/  F2FP.F16.F32.PACK_AB R143, RZ, R143 ;  /* 0x0000008fff8f723e */ /* 0x000fe400000000ff */
[----:B------:R-:W-:Y:S01]  /*13270*/  F2FP.F16.F32.PACK_AB R144, RZ, R144 ;  /* 0x00000090ff90723e */ /* 0x000fe200000000ff */
[----:B------:R-:W-:Y:S01]  /*13280*/  @P2 STG.E.U16 desc[UR36][R4.64+0x1d0], R140 ;  /* 0x0001d08c04002986 */ /* 0x000fe2000c101524 */
[----:B------:R-:W-:-:S03]  /*13290*/  ISETP.GT.AND P2, PT, R0, 0xf1, P1 ;  /* 0x000000f10000780c */ /* 0x000fc60000f44270 */
[----:B------:R-:W-:Y:S01]  /*132a0*/  @P5 STG.E.U16 desc[UR36][R4.64+0x1d2], R141 ;  /* 0x0001d28d04005986 */ /* 0x000fe2000c101524 */
[----:B------:R-:W-:-:S03]  /*132b0*/  ISETP.GT.AND P5, PT, R0, 0xf0, P0 ;  /* 0x000000f00000780c */ /* 0x000fc600007a4270 */
[----:B------:R-:W-:Y:S01]  /*132c0*/  @P6 STG.E.U16 desc[UR36][R6.64+0x1d0], R142 ;  /* 0x0001d08e06006986 */ /* 0x000fe2000c101524 */
[----:B------:R-:W-:-:S03]  /*132d0*/  FMUL R145, R145, R2 ;  /* 0x0000000291917220 */ /* 0x000fc60000400000 */
[----:B------:R-:W-:Y:S01]  /*132e0*/  @P3 STG.E.U16 desc[UR36][R6.64+0x1d2], R143 ;  /* 0x0001d28f06003986 */ /* 0x000fe2000c101524 */
[----:B------:R-:W-:-:S03]  /*132f0*/  ISETP.GT.AND P3, PT, R0, 0xf8, P1 ;  /* 0x000000f80000780c */ /* 0x000fc60000f64270 */
[----:B------:R-:W-:Y:S01]  /*13300*/  @P4 STG.E.U16 desc[UR36][R4.64+0x1e0], R144 ;  /* 0x0001e09004004986 */ /* 0x000fe2000c101524 */
[----:B------:R-:W-:Y:S01]  /*13310*/  ISETP.GT.AND P4, PT, R0, 0xf1, P0 ;  /* 0x000000f10000780c */ /* 0x000fe20000784270 */
[-C--:B------:R-:W-:Y:S01]  /*13320*/  FMUL R146, R146, R2.reuse ;  /* 0x0000000292927220 */ /* 0x080fe20000400000 */
[C---:B------:R-:W-:Y:S01]  /*13330*/  ISETP.GT.AND P1, PT, R0.reuse, 0xf9, P1 ;  /* 0x000000f90000780c */ /* 0x040fe20000f24270 */
[-C--:B------:R-:W-:Y:S01]  /*13340*/  FMUL R147, R147, R2.reuse ;  /* 0x0000000293937220 */ /* 0x080fe20000400000 */
[----:B------:R-:W-:Y:S01]  /*13350*/  ISETP.GT.AND P6, PT, R0, 0xf8, P0 ;  /* 0x000000f80000780c */ /* 0x000fe200007c4270 */
[-C--:B------:R-:W-:Y:S01]  /*13360*/  FMUL R148, R148, R2.reuse ;  /* 0x0000000294947220 */ /* 0x080fe20000400000 */
[----:B------:R-:W-:Y:S01]  /*13370*/  FMUL R149, R149, R2 ;  /* 0x0000000295957220 */ /* 0x000fe20000400000 */
[----:B------:R-:W-:Y:S02]  /*13380*/  F2FP.F16.F32.PACK_AB R145, RZ, R145 ;  /* 0x00000091ff91723e */ /* 0x000fe400000000ff */
[----:B------:R-:W-:-:S02]  /*13390*/  F2FP.F16.F32.PACK_AB R146, RZ, R146 ;  /* 0x00000092ff92723e */ /* 0x000fc400000000ff */
[----:B------:R-:W-:Y:S02]  /*133a0*/  ISETP.GT.AND P0, PT, R0, 0xf9, P0 ;  /* 0x000000f90000780c */ /* 0x000fe40000704270 */
[----:B------:R-:W-:Y:S01]  /*133b0*/  F2FP.F16.F32.PACK_AB R147, RZ, R147 ;  /* 0x00000093ff93723e */ /* 0x000fe200000000ff */
[----:B------:R-:W-:Y:S01]  /*133c0*/  FMUL R150, R150, R2 ;  /* 0x0000000296967220 */ /* 0x000fe20000400000 */
[----:B------:R-:W-:Y:S02]  /*133d0*/  F2FP.F16.F32.PACK_AB R148, RZ, R148 ;  /* 0x00000094ff94723e */ /* 0x000fe400000000ff */
[----:B------:R-:W-:Y:S01]  /*133e0*/  F2FP.F16.F32.PACK_AB R149, RZ, R149 ;  /* 0x00000095ff95723e */ /* 0x000fe200000000ff */
[----:B------:R-:W-:Y:S01]  /*133f0*/  FMUL R151, R151, R2 ;  /* 0x0000000297977220 */ /* 0x000fe20000400000 */
[----:B------:R-:W-:Y:S01]  /*13400*/  @P2 STG.E.U16 desc[UR36][R4.64+0x1e2], R145 ;  /* 0x0001e29104002986 */ /* 0x000fe2000c101524 */
[----:B------:R-:W-:-:S03]  /*13410*/  F2FP.F16.F32.PACK_AB R150, RZ, R150 ;  /* 0x00000096ff96723e */ /* 0x000fc600000000ff */
[----:B------:R-:W-:Y:S01]  /*13420*/  @P5 STG.E.U16 desc[UR36][R6.64+0x1e0], R146 ;  /* 0x0001e09206005986 */ /* 0x000fe2000c101524 */
[----:B------:R-:W-:-:S03]  /*13430*/  F2FP.F16.F32.PACK_AB R151, RZ, R151 ;  /* 0x00000097ff97723e */ /* 0x000fc600000000ff */
[----:B------:R-:W-:Y:S04]  /*13440*/  @P4 STG.E.U16 desc[UR36][R6.64+0x1e2], R147 ;  /* 0x0001e29306004986 */ /* 0x000fe8000c101524 */
[----:B------:R-:W-:Y:S04]  /*13450*/  @P3 STG.E.U16 desc[UR36][R4.64+0x1f0], R148 ;  /* 0x0001f09404003986 */ /* 0x000fe8000c101524 */
[----:B------:R0:W-:Y:S02]  /*13460*/  @P1 STG.E.U16 desc[UR36][R4.64+0x1f2], R149 ;  /* 0x0001f29504001986 */ /* 0x0001e4000c101524 */
[----:B0-----:R-:W-:-:S02]  /*13470*/  @P6 IMAD.MOV.U32 R4, RZ, RZ, R6 ;  /* 0x000000ffff046224 */ /* 0x001fc400078e0006 */
[----:B------:R-:W-:-:S05]  /*13480*/  @P6 IMAD.MOV.U32 R5, RZ, RZ, R7 ;  /* 0x000000ffff056224 */ /* 0x000fca00078e0007 */
[----:B------:R0:W-:Y:S04]  /*13490*/  @P6 STG.E.U16 desc[UR36][R4.64+0x1f0], R150 ;  /* 0x0001f09604006986 */ /* 0x0001e8000c101524 */
[----:B------:R0:W-:Y:S02]  /*134a0*/  @P0 STG.E.U16 desc[UR36][R6.64+0x1f2], R151 ;  /* 0x0001f29706000986 */ /* 0x0001e4000c101524 */
.L_x_537:
[----:B------:R-:W-:Y:S05]  /*134b0*/  BSYNC B0 ;  /* 0x0000000000007941 */ /* 0x000fea0003800000 */
.L_x_29:
[----:B0-----:R-:W2:Y:S04]  /*134c0*/  LDL.LU R5, [R1+0x200] ;  /* 0x0002000001057983 */ /* 0x001ea80000300800 */
[----:B------:R-:W2:Y:S01]  /*134d0*/  LDL.LU R4, [R1+0x204] ;  /* 0x0002040001047983 */ /* 0x000ea20000300800 */
[----:B------:R-:W-:Y:S01]  /*134e0*/  ULDC UR4, c[0x0][0xc] ;  /* 0x0000030000047ab9 */ /* 0x000fe20000000800 */
[----:B------:R-:W-:Y:S01]  /*134f0*/  ULDC UR5, c[0x0][0x10] ;  /* 0x0000040000057ab9 */ /* 0x000fe20000000800 */
[----:B-----5:R-:W2:Y:S01]  /*13500*/  LDC R3, c[0x0][0x14] ;  /* 0x00000500ff037b82 */ /* 0x020ea20000000800 */
[----:B------:R-:W-:Y:S01]  /*13510*/  UIMAD.WIDE.U32 UR4, UR4, UR5, URZ ;  /* 0x00000005040472a5 */ /* 0x000fe2000f8e003f */
[----:B----4-:R-:W-:Y:S01]  /*13520*/  PRMT R0, RZ, 0x7610, R0 ;  /* 0x00007610ff007816 */ /* 0x010fe20000000000 */
[----:B------:R-:W-:Y:S01]  /*13530*/  UMOV UR41, 0xffffffff ;  /* 0xffffffff00297882 */ /* 0x000fe20000000000 */
[----:B------:R-:W-:-:S03]  /*13540*/  UMOV UR44, 0xffffffff ;  /* 0xffffffff002c7882 */ /* 0x000fc60000000000 */
[----:B--2---:R-:W-:-:S04]  /*13550*/  IMAD.WIDE.U32 R4, R3, UR4, R4 ;  /* 0x0000000403047c25 */ /* 0x004fc8000f8e0004 */
[----:B------:R-:W-:Y:S01]  /*13560*/  IMAD R3, R3, UR5, RZ ;  /* 0x0000000503037c24 */ /* 0x000fe2000f8e02ff */
[----:B------:R-:W-:Y:S01]  /*13570*/  ULDC.64 UR4, c[0x0][0x650] ;  /* 0x0001940000047ab9 */ /* 0x000fe20000000a00 */
[----:B------:R-:W-:Y:S01]  /*13580*/  IMAD.MOV.U32 R7, RZ, RZ, R4 ;  /* 0x000000ffff077224 */ /* 0x000fe200078e0004 */
[----:B------:R-:W-:Y:S01]  /*13590*/  ISETP.GE.U32.AND P0, PT, R4, UR4, PT ;  /* 0x0000000404007c0c */ /* 0x000fe2000bf06070 */
[----:B------:R-:W-:-:S05]  /*135a0*/  IMAD.IADD R6, R5, 0x1, R3 ;  /* 0x0000000105067824 */ /* 0x000fca00078e0203 */
[----:B------:R0:W-:Y:S01]  /*135b0*/  STL [R1+0x200], R6 ;  /* 0x0002000601007387 */ /* 0x0001e20000100800 */
[----:B------:R-:W-:-:S03]  /*135c0*/  ISETP.GE.U32.AND.EX P0, PT, R6, UR5, PT, P0 ;  /* 0x0000000506007c0c */ /* 0x000fc6000bf06100 */
[----:B------:R0:W-:Y:S10]  /*135d0*/  STL [R1+0x204], R7 ;  /* 0x0002040701007387 */ /* 0x0001f40000100800 */
[----:B0-----:R-:W-:Y:S05]  /*135e0*/  @P0 BRA `(.L_x_538) ;  /* 0x0000000400880947 */ /* 0x001fea0003800000 */
[----:B------:R-:W0:Y:S01]  /*135f0*/  S2UR UR6, SR_CTAID.X ;  /* 0x00000000000679c3 */ /* 0x000e220000002500 */
[----:B------:R-:W-:Y:S01]  /*13600*/  ULDC.64 UR12, c[0x0][0x628] ;  /* 0x00018a00000c7ab9 */ /* 0x000fe20000000a00 */
[----:B------:R-:W-:Y:S01]  /*13610*/  ULDC UR4, c[0x0][0x150] ;  /* 0x0000540000047ab9 */ /* 0x000fe20000000800 */
[----:B------:R-:W-:Y:S01]  /*13620*/  ISETP.NE.U32.AND P0, PT, RZ, UR12, PT ;  /* 0x0000000cff007c0c */ /* 0x000fe2000bf05070 */
[----:B------:R-:W-:Y:S01]  /*13630*/  ULDC UR15, c[0x0][0x630] ;  /* 0x00018c00000f7ab9 */ /* 0x000fe20000000800 */
[C---:B------:R-:W-:Y:S01]  /*13640*/  R2UR UR16, R7.reuse ;  /* 0x00000000071072ca */ /* 0x040fe200000e0000 */
[----:B------:R-:W-:Y:S01]  /*13650*/  ULDC UR19, c[0x0][0x154] ;  /* 0x0000550000137ab9 */ /* 0x000fe20000000800 */
[----:B------:R-:W-:Y:S01]  /*13660*/  ISETP.NE.AND.EX P0, PT, RZ, UR13, PT, P0 ;  /* 0x0000000dff007c0c */ /* 0x000fe2000bf05300 */
[----:B------:R-:W2:Y:S01]  /*13670*/  S2UR UR18, SR_CTAID.Y ;  /* 0x00000000001279c3 */ /* 0x000ea20000002600 */
[----:B------:R-:W-:Y:S02]  /*13680*/  R2UR UR17, R6 ;  /* 0x00000000061172ca */ /* 0x000fe400000e0000 */
[----:B------:R-:W-:-:S02]  /*13690*/  R2UR UR10, R7 ;  /* 0x00000000070a72ca */ /* 0x000fc400000e0000 */
[----:B------:R-:W-:Y:S02]  /*136a0*/  R2UR UR11, R6 ;  /* 0x00000000060b72ca */ /* 0x000fe400000e0000 */
[----:B0-----:R-:W-:-:S05]  /*136b0*/  I2FP.F32.U32 R0, UR6 ;  /* 0x0000000600007c45 */ /* 0x001fca0008201000 */
[----:B------:R-:W-:-:S04]  /*136c0*/  FMUL R0, R0, UR4 ;  /* 0x0000000400007c20 */ /* 0x000fc80008400000 */
[----:B------:R0:W4:Y:S01]  /*136d0*/  F2I.U32.TRUNC.NTZ R3, R0 ;  /* 0x0000000000037305 */ /* 0x000122000020f000 */
[----:B--2---:R-:W-:Y:S05]  /*136e0*/  @!P0 BRA `(.L_x_539) ;  /* 0x0000000000308947 */ /* 0x004fea0003800000 */
        /* <DEDUP_REMOVED lines=12> */
.L_x_539:
[----:B------:R-:W-:Y:S01]  /*137b0*/  USHF.R.U64 UR44, UR10, UR15, UR11 ;  /* 0x0000000f0a2c7299 */ /* 0x000fe2000800120b */
[----:B0-----:R-:W-:Y:S01]  /*137c0*/  I2FP.F32.U32 R0, UR18 ;  /* 0x0000001200007c45 */ /* 0x001fe20008201000 */
[----:B------:R-:W-:Y:S02]  /*137d0*/  USHF.R.U32.HI UR4, URZ, UR15, UR11 ;  /* 0x0000000f3f047299 */ /* 0x000fe4000801160b */
        /* <DEDUP_REMOVED lines=8> */
[----:B------:R-:W-:Y:S01]  /*13860*/  UIMAD.WIDE.U32 UR8, UR10, UR12, UR8 ;  /* 0x0000000c0a0872a5 */ /* 0x000fe2000f8e0008 */
[----:B----4-:R-:W-:Y:S01]  /*13870*/  R2UR UR12, R3 ;  /* 0x00000000030c72ca */ /* 0x010fe200000e0000 */
[----:B------:R-:W-:Y:S01]  /*13880*/  UIMAD UR10, UR10, UR13, UR4 ;  /* 0x0000000d0a0a72a4 */ /* 0x000fe2000f8e0204 */
[----:B------:R-:W-:Y:S01]  /*13890*/  ULDC UR11, c[0x0][0x618] ;  /* 0x00018600000b7ab9 */ /* 0x000fe20000000800 */
[----:B------:R-:W-:Y:S02]  /*138a0*/  ULDC UR21, c[0x0][0x658] ;  /* 0x0001960000157ab9 */ /* 0x000fe40000000800 */
[----:B------:R-:W-:Y:S01]  /*138b0*/  UIADD3 UR9, UR9, UR10, URZ ;  /* 0x0000000a09097290 */ /* 0x000fe2000fffe03f */
[----:B------:R-:W-:Y:S01]  /*138c0*/  UMOV UR15, 0xffffffff ;  /* 0xffffffff000f7882 */ /* 0x000fe20000000000 */
[----:B------:R-:W-:Y:S01]  /*138d0*/  ULDC.64 UR4, c[0x0][0x640] ;  /* 0x0001900000047ab9 */ /* 0x000fe20000000a00 */
[----:B------:R-:W-:Y:S01]  /*138e0*/  USHF.L.U32 UR15, UR15, UR21, URZ ;  /* 0x000000150f0f7299 */ /* 0x000fe2000800063f */
[----:B------:R-:W-:Y:S01]  /*138f0*/  ISETP.NE.U32.AND P0, PT, RZ, UR4, PT ;  /* 0x00000004ff007c0c */ /* 0x000fe2000bf05070 */
[----:B------:R-:W-:-:S02]  /*13900*/  USHF.R.U64 UR16, UR8, UR11, UR9 ;  /* 0x0000000b08107299 */ /* 0x000fc40008001209 */
[----:B------:R-:W-:Y:S01]  /*13910*/  USHF.R.U32.HI UR8, URZ, UR11, UR9 ;  /* 0x0000000b3f087299 */ /* 0x000fe20008011609 */
[----:B0-----:R-:W-:Y:S01]  /*13920*/  R2UR UR14, R0 ;  /* 0x00000000000e72ca */ /* 0x001fe200000e0000 */
[----:B------:R-:W-:Y:S01]  /*13930*/  ULDC UR17, c[0x0][0x608] ;  /* 0x0001820000117ab9 */ /* 0x000fe20000000800 */
[----:B------:R-:W-:Y:S01]  /*13940*/  ULOP3.LUT UR42, URZ, UR15, URZ, 0x33, !UPT ;  /* 0x0000000f3f2a7292 */ /* 0x000fe2000f8e333f */
[----:B------:R-:W-:Y:S01]  /*13950*/  ISETP.NE.AND.EX P0, PT, RZ, UR5, PT, P0 ;  /* 0x00000005ff007c0c */ /* 0x000fe2000bf05300 */
[----:B------:R-:W-:Y:S02]  /*13960*/  USHF.R.U64 UR15, UR16, UR17, UR8 ;  /* 0x00000011100f7299 */ /* 0x000fe40008001208 */
[----:B------:R-:W-:Y:S02]  /*13970*/  USHF.R.U32.HI UR8, URZ, UR17, UR8 ;  /* 0x000000113f087299 */ /* 0x000fe40008011608 */
[----:B------:R-:W-:Y:S02]  /*13980*/  UIADD3 UR12, -UR12, URZ, URZ ;  /* 0x0000003f0c0c7290 */ /* 0x000fe4000fffe13f */
[----:B------:R-:W-:Y:S01]  /*13990*/  USHF.R.U64 UR17, UR15, UR21, UR8 ;  /* 0x000000150f117299 */ /* 0x000fe20008001208 */
[----:B------:R-:W-:Y:S01]  /*139a0*/  UMOV UR19, 0x1 ;  /* 0x0000000100137882 */ /* 0x000fe20000000000 */
[----:B------:R-:W-:Y:S01]  /*139b0*/  ULDC UR13, c[0x0][0x144] ;  /* 0x00005100000d7ab9 */ /* 0x000fe20000000800 */
[----:B------:R-:W-:Y:S01]  /*139c0*/  ULDC UR7, c[0x0][0x600] ;  /* 0x0001800000077ab9 */ /* 0x000fe20000000800 */
[----:B------:R-:W-:-:S02]  /*139d0*/  USHF.L.U32 UR24, UR19, UR21, URZ ;  /* 0x0000001513187299 */ /* 0x000fc4000800063f */
[----:B------:R-:W-:Y:S02]  /*139e0*/  USHF.R.U32.HI UR8, URZ, UR21, UR8 ;  /* 0x000000153f087299 */ /* 0x000fe40008011608 */
[----:B------:R-:W-:Y:S02]  /*139f0*/  UIMAD UR21, UR13, UR12, UR6 ;  /* 0x0000000c0d1572a4 */ /* 0x000fe4000f8e0206 */
[----:B------:R-:W-:Y:S02]  /*13a00*/  UIADD3 UR20, UR7, -0x1, URZ ;  /* 0xffffffff07147890 */ /* 0x000fe4000fffe03f */
[----:B------:R-:W-:Y:S01]  /*13a10*/  UIADD3 UR19, -UR14, URZ, URZ ;  /* 0x0000003f0e137290 */ /* 0x000fe2000fffe13f */
        /* <DEDUP_REMOVED lines=17> */
.L_x_540:
[----:B------:R-:W-:Y:S01]  /*13b30*/  UISETP.NE.AND UP0, UPT, UR46, URZ, UPT ;  /* 0x0000003f2e00728c */ /* 0x000fe2000bf05270 */
[----:B------:R-:W-:Y:S01]  /*13b40*/  IMAD.MOV.U32 R0, RZ, RZ, 0x1 ;  /* 0x00000001ff007424 */ /* 0x000fe200078e00ff */
[----:B------:R-:W-:Y:S02]  /*13b50*/  USHF.R.U64 UR4, UR6, UR22, UR8 ;  /* 0x0000001606047299 */ /* 0x000fe40008001208 */
[----:B------:R-:W-:Y:S02]  /*13b60*/  ULOP3.LUT UR42, UR15, UR42, URZ, 0xc0, !UPT ;  /* 0x0000002a0f2a7292 */ /* 0x000fe4000f8ec03f */
[----:B------:R-:W-:Y:S02]  /*13b70*/  UIADD3 UR5, -UR4, URZ, URZ ;  /* 0x0000003f04057290 */ /* 0x000fe4000fffe13f */
[----:B------:R-:W-:Y:S02]  /*13b80*/  UIMAD UR42, UR24, UR4, UR42 ;  /* 0x00000004182a72a4 */ /* 0x000fe4000f8e022a */
[----:B------:R-:W-:-:S02]  /*13b90*/  ULOP3.LUT UR16, UR16, UR20, URZ, 0xc0, !UPT ;  /* 0x0000001410107292 */ /* 0x000fc4000f8ec03f */
[----:B------:R-:W-:Y:S02]  /*13ba0*/  @UP0 UIMAD UR21, UR25, UR19, UR18 ;  /* 0x00000013191502a4 */ /* 0x000fe4000f8e0212 */
[----:B------:R-:W-:-:S03]  /*13bb0*/  UIMAD UR4, UR5, UR23, UR17 ;  /* 0x00000017050472a4 */ /* 0x000fc6000f8e0211 */
[----:B------:R-:W-:Y:S01]  /*13bc0*/  ULDC UR5, c[0x0][0x610] ;  /* 0x0001840000057ab9 */ /* 0x000fe20000000800 */
[----:B------:R-:W-:Y:S02]  /*13bd0*/  UIMAD UR4, UR4, UR7, UR16 ;  /* 0x00000007040472a4 */ /* 0x000fe4000f8e0210 */
[----:B------:R-:W-:-:S04]  /*13be0*/  UIMAD UR42, UR42, UR5, UR21 ;  /* 0x000000052a2a72a4 */ /* 0x000fc8000f8e0215 */
[----:B------:R-:W-:Y:S02]  /*13bf0*/  USEL UR41, UR4, UR42, !UP0 ;  /* 0x0000002a04297287 */ /* 0x000fe4000c000000 */
[----:B------:R-:W-:-:S12]  /*13c00*/  USEL UR42, UR42, UR4, !UP0 ;  /* 0x000000042a2a7287 */ /* 0x000fd8000c000000 */
.L_x_538:
[----:B------:R-:W-:-:S13]  /*13c10*/  LOP3.LUT P0, RZ, R0, 0xff, RZ, 0xc0, !PT ;  /* 0x000000ff00ff7812 */ /* 0x000fda000780c0ff */
[----:B------:R-:W-:Y:S05]  /*13c20*/  @P0 BRA `(.L_x_541) ;  /* 0xfffffed400940947 */ /* 0x000fea000383ffff */
[----:B------:R-:W-:Y:S05]  /*13c30*/  EXIT ;  /* 0x000000000000794d */ /* 0x000fea0003800000 */
.L_x_4:
[----:B------:R-:W2:Y:S01]  /*13c40*/  LDL R5, [R1+0x204] ;  /* 0x0002040001057983 */ /* 0x000ea20000100800 */
[----:B------:R-:W-:-:S03]  /*13c50*/  ULDC.64 UR8, c[0x0][0x650] ;  /* 0x0001940000087ab9 */ /* 0x000fc60000000a00 */
[----:B------:R-:W3:Y:S01]  /*13c60*/  LDL R4, [R1+0x200] ;  /* 0x0002000001047983 */ /* 0x000ee20000100800 */
[----:B------:R-:W-:Y:S01]  /*13c70*/  PRMT R0, RZ, 0x7610, R0 ;  /* 0x00007610ff007816 */ /* 0x000fe20000000000 */
[----:B------:R-:W-:Y:S02]  /*13c80*/  IMAD.MOV.U32 R3, RZ, RZ, -0x1 ;  /* 0xffffffffff037424 */ /* 0x000fe400078e00ff */
[----:B------:R-:W-:Y:S02]  /*13c90*/  IMAD.MOV.U32 R2, RZ, RZ, -0x1 ;  /* 0xffffffffff027424 */ /* 0x000fe400078e00ff */
[----:B------:R-:W-:Y:S01]  /*13ca0*/  IMAD.MOV.U32 R9, RZ, RZ, -0x1 ;  /* 0xffffffffff097424 */ /* 0x000fe200078e00ff */
[----:B--2---:R-:W-:-:S04]  /*13cb0*/  ISETP.GE.U32.AND P0, PT, R5, UR8, PT ;  /* 0x0000000805007c0c */ /* 0x004fc8000bf06070 */
[----:B---3--:R-:W-:-:S13]  /*13cc0*/  ISETP.GE.U32.AND.EX P0, PT, R4, UR9, PT, P0 ;  /* 0x0000000904007c0c */ /* 0x008fda000bf06100 */
[----:B------:R-:W-:Y:S05]  /*13cd0*/  @P0 BRA `(.L_x_542) ;  /* 0x00000004008c0947 */ /* 0x000fea0003800000 */
[----:B------:R-:W-:Y:S01]  /*13ce0*/  I2FP.F32.U32 R0, UR4 ;  /* 0x0000000400007c45 */ /* 0x000fe20008201000 */
[----:B0-----:R-:W-:Y:S01]  /*13cf0*/  ULDC.64 UR16, c[0x0][0x628] ;  /* 0x00018a0000107ab9 */ /* 0x001fe20000000a00 */
        /* <DEDUP_REMOVED lines=24> */
.L_x_543:
        /* <DEDUP_REMOVED lines=24> */
[----:B------:R-:W-:Y:S01]  /*14000*/  UMOV UR19, 0x1 ;  /* 0x0000000100137882 */ /* 0x000fe20000000000 */
[----:B------:R-:W-:Y:S01]  /*14010*/  ULDC UR20, c[0x0][0x608] ;  /* 0x0001820000147ab9 */ /* 0x000fe20000000800 */
[----:B------:R-:W-:Y:S01]  /*14020*/  USHF.L.U32 UR26, UR19, UR23, URZ ;  /* 0x00000017131a7299 */ /* 0x000fe2000800063f */
[----:B------:R-:W-:Y:S01]  /*14030*/  ISETP.NE.AND.EX P0, PT, RZ, UR9, PT, P0 ;  /* 0x00000009ff007c0c */ /* 0x000fe2000bf05300 */
[----:B------:R-:W-:Y:S02]  /*14040*/  USHF.R.U64 UR19, UR18, UR20, UR11 ;  /* 0x0000001412137299 */ /* 0x000fe4000800120b */
[----:B------:R-:W-:Y:S02]  /*14050*/  USHF.R.U32.HI UR11, URZ, UR20, UR11 ;  /* 0x000000143f0b7299 */ /* 0x000fe4000801160b */
[----:B------:R-:W-:-:S02]  /*14060*/  UIADD3 UR15, -UR15, URZ, URZ ;  /* 0x0000003f0f0f7290 */ /* 0x000fc4000fffe13f */
[----:B------:R-:W-:Y:S01]  /*14070*/  USHF.R.U64 UR20, UR19, UR23, UR11 ;  /* 0x0000001713147299 */ /* 0x000fe2000800120b */
[----:B------:R-:W-:Y:S01]  /*14080*/  ULDC UR16, c[0x0][0x144] ;  /* 0x0000510000107ab9 */ /* 0x000fe20000000800 */
[----:B------:R-:W-:Y:S01]  /*14090*/  ULDC UR6, c[0x0][0x600] ;  /* 0x0001800000067ab9 */ /* 0x000fe20000000800 */
[----:B------:R-:W-:Y:S02]  /*140a0*/  USHF.R.U32.HI UR11, URZ, UR23, UR11 ;  /* 0x000000173f0b7299 */ /* 0x000fe4000801160b */
[----:B------:R-:W-:Y:S02]  /*140b0*/  UIMAD UR23, UR16, UR15, UR4 ;  /* 0x0000000f101772a4 */ /* 0x000fe4000f8e0204 */
[----:B------:R-:W-:Y:S02]  /*140c0*/  UIADD3 UR22, UR6, -0x1, URZ ;  /* 0xffffffff06167890 */ /* 0x000fe4000fffe03f */
[----:B------:R-:W-:Y:S02]  /*140d0*/  ULOP3.LUT UR27, URZ, UR13, URZ, 0x33, !UPT ;  /* 0x0000000d3f1b7292 */ /* 0x000fe4000f8e333f */
        /* <DEDUP_REMOVED lines=18> */
.L_x_544:
[----:B------:R-:W-:Y:S01]  /*14200*/  UISETP.NE.AND UP0, UPT, UR46, URZ, UPT ;  /* 0x0000003f2e00728c */ /* 0x000fe2000bf05270 */
[----:B------:R-:W-:Y:S01]  /*14210*/  IMAD.MOV.U32 R0, RZ, RZ, 0x1 ;  /* 0x00000001ff007424 */ /* 0x000fe200078e00ff */
[----:B------:R-:W-:Y:S01]  /*14220*/  USHF.R.U64 UR8, UR4, UR24, UR11 ;  /* 0x0000001804087299 */ /* 0x000fe2000800120b */
[----:B------:R-:W-:Y:S01]  /*14230*/  IMAD.U32 R9, RZ, RZ, UR5 ;  /* 0x00000005ff097e24 */ /* 0x000fe2000f8e00ff */
[----:B------:R-:W-:Y:S02]  /*14240*/  ULOP3.LUT UR4, UR19, UR27, URZ, 0xc0, !UPT ;  /* 0x0000001b13047292 */ /* 0x000fe4000f8ec03f */
[----:B------:R-:W-:Y:S02]  /*14250*/  ULOP3.LUT UR18, UR18, UR22, URZ, 0xc0, !UPT ;  /* 0x0000001612127292 */ /* 0x000fe4000f8ec03f */
[----:B------:R-:W-:-:S03]  /*14260*/  UIMAD UR4, UR26, UR8, UR4 ;  /* 0x000000081a0472a4 */ /* 0x000fc6000f8e0204 */
[----:B------:R-:W-:Y:S02]  /*14270*/  @UP0 UIMAD UR23, UR28, UR21, UR7 ;  /* 0x000000151c1702a4 */ /* 0x000fe4000f8e0207 */
[----:B------:R-:W-:-:S03]  /*14280*/  UIADD3 UR7, -UR8, URZ, URZ ;  /* 0x0000003f08077290 */ /* 0x000fc6000fffe13f */
[----:B------:R-:W-:Y:S01]  /*14290*/  ULDC UR8, c[0x0][0x610] ;  /* 0x0001840000087ab9 */ /* 0x000fe20000000800 */
[----:B------:R-:W-:Y:S02]  /*142a0*/  UIMAD UR7, UR7, UR25, UR20 ;  /* 0x00000019070772a4 */ /* 0x000fe4000f8e0214 */
[----:B------:R-:W-:Y:S02]  /*142b0*/  UIMAD UR4, UR4, UR8, UR23 ;  /* 0x00000008040472a4 */ /* 0x000fe4000f8e0217 */
[----:B------:R-:W-:-:S04]  /*142c0*/  UIMAD UR7, UR7, UR6, UR18 ;  /* 0x00000006070772a4 */ /* 0x000fc8000f8e0212 */
[----:B------:R-:W-:Y:S02]  /*142d0*/  USEL UR6, UR7, UR4, !UP0 ;  /* 0x0000000407067287 */ /* 0x000fe4000c000000 */
[----:B------:R-:W-:-:S04]  /*142e0*/  USEL UR4, UR4, UR7, !UP0 ;  /* 0x0000000704047287 */ /* 0x000fc8000c000000 */
[----:B------:R-:W-:Y:S02]  /*142f0*/  IMAD.U32 R2, RZ, RZ, UR6 ;  /* 0x00000006ff027e24 */ /* 0x000fe4000f8e00ff */
[----:B------:R-:W-:-:S07]  /*14300*/  IMAD.U32 R3, RZ, RZ, UR4 ;  /* 0x00000004ff037e24 */ /* 0x000fce000f8e00ff */
.L_x_542:
[----:B------:R-:W-:-:S08]  /*14310*/  NOP ;  /* 0x0000000000007918 */ /* 0x000fd00000000000 */
[----:B0-----:R-:W0:-:S00]  /*14320*/  USETMAXREG.DEALLOC.CTAPOOL 0x18 ;  /* 0x00000018000079c8 */ /* 0x001e0000080e0500 */
[----:B------:R-:W-:-:S13]  /*14330*/  ISETP.NE.AND P0, PT, RZ, UR10, PT ;  /* 0x0000000aff007c0c */ /* 0x000fda000bf05270 */
[----:B------:R-:W-:Y:S05]  /*14340*/  @P0 EXIT ;  /* 0x000000000000094d */ /* 0x000fea0003800000 */
[----:B0-----:R-:W-:Y:S01]  /*14350*/  LOP3.LUT P0, RZ, R0, 0xff, RZ, 0xc0, !PT ;  /* 0x000000ff00ff7812 */ /* 0x001fe2000780c0ff */
[----:B------:R-:W-:Y:S02]  /*14360*/  IMAD.MOV.U32 R0, RZ, RZ, 0x1 ;  /* 0x00000001ff007424 */ /* 0x000fe400078e00ff */
[----:B------:R-:W-:-:S10]  /*14370*/  IMAD.MOV.U32 R6, RZ, RZ, RZ ;  /* 0x000000ffff067224 */ /* 0x000fd400078e00ff */
[----:B------:R-:W-:Y:S05]  /*14380*/  @!P0 BRA `(.L_x_545) ;  /* 0x0000000c00608947 */ /* 0x000fea0003800000 */
[----:B------:R-:W0:Y:S01]  /*14390*/  S2R R4, SR_TID.X ;  /* 0x0000000000047919 */ /* 0x000e220000002100 */
[----:B------:R-:W-:Y:S01]  /*143a0*/  ULDC UR4, c[0x0][0x28c] ;  /* 0x0000a30000047ab9 */ /* 0x000fe20000000800 */
[----:B------:R-:W-:Y:S01]  /*143b0*/  ULDC UR6, c[0x0][0x658] ;  /* 0x0001960000067ab9 */ /* 0x000fe20000000800 */
[----:B------:R-:W-:Y:S01]  /*143c0*/  UIADD3 UR10, UR4, 0xf, URZ ;  /* 0x0000000f040a7890 */ /* 0x000fe2000fffe03f */
[----:B------:R-:W-:Y:S01]  /*143d0*/  BSSY B0, `(.L_x_545) ;  /* 0x00000d3000007945 */ /* 0x000fe20003800000 */
[----:B------:R-:W-:Y:S01]  /*143e0*/  UMOV UR7, 0xffffffff ;  /* 0xffffffff00077882 */ /* 0x000fe20000000000 */
[----:B------:R-:W-:Y:S01]  /*143f0*/  ULDC UR5, c[0x0][0x600] ;  /* 0x0001800000057ab9 */ /* 0x000fe20000000800 */
[----:B------:R-:W-:Y:S01]  /*14400*/  UMOV UR9, 0x1 ;  /* 0x0000000100097882 */ /* 0x000fe20000000000 */
[----:B------:R-:W-:Y:S01]  /*14410*/  USHF.L.U32 UR7, UR7, UR6, URZ ;  /* 0x0000000607077299 */ /* 0x000fe2000800063f */
[----:B------:R-:W-:Y:S01]  /*14420*/  IMAD.MOV.U32 R8, RZ, RZ, 0x1 ;  /* 0x00000001ff087424 */ /* 0x000fe200078e00ff */
[----:B------:R-:W-:Y:S01]  /*14430*/  UIADD3 UR4, UR5, -0x1, URZ ;  /* 0xffffffff05047890 */ /* 0x000fe2000fffe03f */
[----:B------:R-:W-:Y:S01]  /*14440*/  IMAD.MOV.U32 R0, RZ, RZ, 0x1 ;  /* 0x00000001ff007424 */ /* 0x000fe200078e00ff */
[----:B------:R-:W-:Y:S01]  /*14450*/  USHF.R.S32.HI UR11, URZ, 0x1f, UR10 ;  /* 0x0000001f3f0b7899 */ /* 0x000fe2000801140a */
[----:B------:R-:W-:Y:S01]  /*14460*/  IMAD.MOV.U32 R6, RZ, RZ, RZ ;  /* 0x000000ffff067224 */ /* 0x000fe200078e00ff */
[----:B------:R-:W-:Y:S01]  /*14470*/  ULDC UR8, c[0x0][0xc] ;  /* 0x0000030000087ab9 */ /* 0x000fe20000000800 */
[----:B------:R-:W-:-:S02]  /*14480*/  USHF.L.U32 UR5, UR9, UR6, URZ ;  /* 0x0000000609057299 */ /* 0x000fc4000800063f */
[----:B------:R-:W-:Y:S01]  /*14490*/  ULEA.HI UR11, UR11, UR10, URZ, 0x4 ;  /* 0x0000000a0b0b7291 */ /* 0x000fe2000f8f203f */
[----:B------:R-:W-:Y:S01]  /*144a0*/  ULDC UR9, c[0x0][0x10] ;  /* 0x0000040000097ab9 */ /* 0x000fe20000000800 */
[----:B------:R-:W-:Y:S02]  /*144b0*/  ULOP3.LUT UR6, URZ, UR7, URZ, 0x33, !UPT ;  /* 0x000000073f067292 */ /* 0x000fe4000f8e333f */
[----:B------:R-:W-:Y:S01]  /*144c0*/  UIMAD.WIDE.U32 UR8, UR8, UR9, URZ ;  /* 0x00000009080872a5 */ /* 0x000fe2000f8e003f */
[----:B------:R-:W-:Y:S01]  /*144d0*/  ULDC UR7, c[0x0][0x14] ;  /* 0x0000050000077ab9 */ /* 0x000fe20000000800 */
[----:B------:R-:W-:Y:S02]  /*144e0*/  USHF.R.S32.HI UR18, URZ, 0x4, UR11 ;  /* 0x000000043f127899 */ /* 0x000fe4000801140b */
[----:B------:R-:W-:Y:S02]  /*144f0*/  UIMAD.WIDE.U32 UR20, UR8, UR7, URZ ;  /* 0x00000007081472a5 */ /* 0x000fe4000f8e003f */
[----:B------:R-:W-:-:S02]  /*14500*/  UIMAD UR13, UR9, UR7, URZ ;  /* 0x00000007090d72a4 */ /* 0x000fc4000f8e023f */
[----:B------:R-:W-:Y:S01]  /*14510*/  ULOP3.LUT UR24, UR40, 0x2, URZ, 0xfc, !UPT ;  /* 0x0000000228187892 */ /* 0x000fe2000f8efc3f */
[C---:B0-----:R-:W-:Y:S01]  /*14520*/  LOP3.LUT P2, RZ, R4.reuse, 0x7f, RZ, 0xc0, !PT ;  /* 0x0000007f04ff7812 */ /* 0x041fe2000784c0ff */
[----:B------:R-:W-:Y:S01]  /*14530*/  UIADD3 UR13, UR21, UR13, URZ ;  /* 0x0000000d150d7290 */ /* 0x000fe2000fffe03f */
[----:B------:R-:W-:Y:S01]  /*14540*/  LOP3.LUT P0, RZ, R4, 0x1f, RZ, 0xc0, !PT ;  /* 0x0000001f04ff7812 */ /* 0x000fe2000780c0ff */
[----:B------:R-:W-:Y:S01]  /*14550*/  UIADD3 UR25, UR18, 0x1, URZ ;  /* 0x0000000112197890 */ /* 0x000fe2000fffe03f */
[----:B------:R-:W-:Y:S02]  /*14560*/  ULDC.64 UR22, c[0x0][0x198] ;  /* 0x0000660000167ab9 */ /* 0x000fe40000000a00 */
[----:B------:R-:W-:-:S13]  /*14570*/  PLOP3.LUT P0, PT, P0, P2, PT, 0x8a, 0x0 ;  /* 0x000000000000781c */ /* 0x000fda0000705172 */
.L_x_557:
[----:B------:R-:W-:-:S03]  /*14580*/  UMOV UR7, 0xffffffff ;  /* 0xffffffff00077882 */ /* 0x000fc60000000000 */
[----:B------:R-:W-:Y:S05]  /*14590*/  BRA.DIV UR7, `(.L_x_546) ;  /* 0x0000001607347947 */ /* 0x000fea000b800000 */
[----:B------:R-:W-:-:S13]  /*145a0*/  ELECT P6, URZ, PT ;  /* 0x00000000003f782f */ /* 0x000fda00038c0000 */
.L_x_578:
[----:B------:R-:W0:Y:S01]  /*145b0*/  LDC R4, c[0x0][0x28c] ;  /* 0x0000a300ff047b82 */ /* 0x000e220000000800 */
[----:B------:R-:W-:Y:S01]  /*145c0*/  BSSY B1, `(.L_x_547) ;  /* 0x0000035000017945 */ /* 0x000fe20003800000 */
[----:B0-----:R-:W-:-:S13]  /*145d0*/  ISETP.LT.OR P6, PT, R4, 0x1, !P6 ;  /* 0x000000010400780c */ /* 0x001fda00077c1670 */
[----:B------:R-:W-:Y:S05]  /*145e0*/  @P6 BRA `(.L_x_548) ;  /* 0x0000000000c86947 */ /* 0x000fea0003800000 */
[----:B------:R-:W-:Y:S02]  /*145f0*/  IMAD.SHL.U32 R11, R3, 0x100, RZ ;  /* 0x00000100030b7824 */ /* 0x000fe400078e00ff */
[----:B------:R-:W-:Y:S02]  /*14600*/  IMAD.SHL.U32 R2, R2, 0x100, RZ ;  /* 0x0000010002027824 */ /* 0x000fe400078e00ff */
[----:B------:R-:W-:Y:S02]  /*14610*/  IMAD.MOV.U32 R12, RZ, RZ, RZ ;  /* 0x000000ffff0c7224 */ /* 0x000fe400078e00ff */
[----:B------:R-:W-:Y:S02]  /*14620*/  IMAD.U32 R14, RZ, RZ, UR25 ;  /* 0x00000019ff0e7e24 */ /* 0x000fe4000f8e00ff */
[----:B------:R-:W-:Y:S02]  /*14630*/  IMAD.MOV.U32 R3, RZ, RZ, R0 ;  /* 0x000000ffff037224 */ /* 0x000fe400078e0000 */
[----:B------:R-:W-:-:S07]  /*14640*/  IMAD.MOV.U32 R4, RZ, RZ, R6 ;  /* 0x000000ffff047224 */ /* 0x000fce00078e0006 */
.L_x_552:
[----:B------:R-:W0:Y:S01]  /*14650*/  S2R R10, SR_CgaCtaId ;  /* 0x00000000000a7919 */ /* 0x000e220000008800 */
[----:B------:R-:W-:Y:S01]  /*14660*/  MOV R5, 0x400 ;  /* 0x0000040000057802 */ /* 0x000fe20000000f00 */
[----:B------:R-:W1:Y:S03]  /*14670*/  @!P2 LDC R7, c[0x0][0x500] ;  /* 0x00014000ff07ab82 */ /* 0x000e660000000800 */
[----:B0-----:R-:W-:Y:S02]  /*14680*/  LEA R13, R10, R5, 0x18 ;  /* 0x000000050a0d7211 */ /* 0x001fe400078ec0ff */
[----:B------:R-:W-:-:S03]  /*14690*/  SHF.L.U32 R5, R3, 0x1f, RZ ;  /* 0x0000001f03057819 */ /* 0x000fc600000006ff */
[----:B------:R-:W-:-:S04]  /*146a0*/  IMAD R10, R4, 0x8, R13 ;  /* 0x00000008040a7824 */ /* 0x000fc800078e020d */
[----:B------:R-:W0:Y:S02]  /*146b0*/  SYNCS.PHASECHK.TRANS64.TRYWAIT P1, [R10+URZ+0x70], R5 ;  /* 0x000070050a0075a7 */ /* 0x000e24000802017f */
[----:B01----:R-:W-:Y:S05]  /*146c0*/  @!P1 BRA `(.L_x_549) ;  /* 0x0000001400089947 */ /* 0x003fea0003800000 */
.L_x_579:
[----:B------:R-:W-:Y:S01]  /*146d0*/  UPRMT UR7, UR24, 0x9910, URZ ;  /* 0x0000991018077896 */ /* 0x000fe2000800003f */
[----:B------:R1:W-:Y:S03]  /*146e0*/  @!P2 SYNCS.ARRIVE.TRANS64 RZ, [R10+URZ], R7 ;  /* 0x000000070affa9a7 */ /* 0x0003e6000800003f */
[----:B------:R-:W-:-:S06]  /*146f0*/  UISETP.NE.AND UP0, UPT, UR7, 0x2, UPT ;  /* 0x000000020700788c */ /* 0x000fcc000bf05270 */
[----:B------:R-:W-:-:S13]  /*14700*/  PLOP3.LUT P1, PT, PT, PT, UP0, 0x80, 0x0 ;  /* 0x000000000000781c */ /* 0x000fda0003f2f008 */
[----:B-1----:R-:W-:Y:S05]  /*14710*/  @P1 BRA `(.L_x_550) ;  /* 0x0000000000041947 */ /* 0x002fea0003800000 */
[----:B------:R-:W-:Y:S01]  /*14720*/  BPT.TRAP 0x1 ;  /* 0x000000040000795c */ /* 0x000fe20000300000 */
.L_x_550:
[----:B------:R-:W-:Y:S05]  /*14730*/  @P0 BRA `(.L_x_551) ;  /* 0x0000000000040947 */ /* 0x000fea0003800000 */
[----:B------:R-:W-:Y:S01]  /*14740*/  BPT.TRAP 0x1 ;  /* 0x000000040000795c */ /* 0x000fe20000300000 */
.L_x_551:
[----:B------:R-:W-:Y:S01]  /*14750*/  IMAD R13, R4, 0x2000, R13 ;  /* 0x00002000040d7824 */ /* 0x000fe200078e020d */
[----:B------:R-:W-:Y:S01]  /*14760*/  R2UR UR9, R10 ;  /* 0x000000000a0972ca */ /* 0x000fe200000e0000 */
[----:B------:R-:W-:Y:S01]  /*14770*/  VIADD R14, R14, 0xffffffff ;  /* 0xffffffff0e0e7836 */ /* 0x000fe20000000000 */
[----:B------:R-:W-:Y:S01]  /*14780*/  UIADD3 UR14, UP0, UR22, 0xf0, URZ ;  /* 0x000000f0160e7890 */ /* 0x000fe2000ff1e03f */
[----:B------:R-:W-:Y:S01]  /*14790*/  R2UR UR11, R11 ;  /* 0x000000000b0b72ca */ /* 0x000fe200000e0000 */
[----:B------:R-:W-:Y:S01]  /*147a0*/  UIADD3 UR26, UP1, UR22, 0x1f0, URZ ;  /* 0x000001f0161a7890 */ /* 0x000fe2000ff3e03f */
[----:B------:R-:W-:Y:S01]  /*147b0*/  R2UR UR7, R13 ;  /* 0x000000000d0772ca */ /* 0x000fe200000e0000 */
[----:B------:R-:W-:Y:S01]  /*147c0*/  UIADD3.X UR15, URZ, UR23, URZ, UP0, !UPT ;  /* 0x000000173f0f7290 */ /* 0x000fe200087fe43f */
[----:B------:R-:W-:Y:S01]  /*147d0*/  R2UR UR10, R12 ;  /* 0x000000000c0a72ca */ /* 0x000fe200000e0000 */
[----:B------:R-:W-:Y:S01]  /*147e0*/  VIADD R4, R4, 0x1 ;  /* 0x0000000104047836 */ /* 0x000fe20000000000 */
[----:B------:R-:W-:Y:S01]  /*147f0*/  R2UR UR12, R9 ;  /* 0x00000000090c72ca */ /* 0x000fe200000e0000 */
[----:B------:R-:W-:Y:S01]  /*14800*/  UIADD3.X UR27, URZ, UR23, URZ, UP1, !UPT ;  /* 0x000000173f1b7290 */ /* 0x000fe20008ffe43f */
[----:B------:R-:W-:Y:S01]  /*14810*/  R2UR UR19, R2 ;  /* 0x00000000021372ca */ /* 0x000fe200000e0000 */
[----:B------:R-:W-:Y:S01]  /*14820*/  UMOV UR16, 0x0 ;  /* 0x0000000000107882 */ /* 0x000fe20000000000 */
[----:B------:R-:W-:Y:S01]  /*14830*/  ISETP.GT.AND P3, PT, R14, 0x1, PT ;  /* 0x000000010e00780c */ /* 0x000fe20003f64270 */
[----:B------:R-:W-:Y:S01]  /*14840*/  UMOV UR17, 0x10000000 ;  /* 0x1000000000117882 */ /* 0x000fe20000000000 */
[----:B------:R-:W-:Y:S01]  /*14850*/  ISETP.NE.AND P1, PT, R4, 0xe, PT ;  /* 0x0000000e0400780c */ /* 0x000fe20003f25270 */
[----:B------:R-:W-:-:S02]  /*14860*/  VIADD R12, R12, 0x10 ;  /* 0x000000100c0c7836 */ /* 0x000fc40000000000 */
[----:B------:R-:W-:Y:S01]  /*14870*/  UIADD3 UR8, UR7, 0x200, URZ ;  /* 0x0000020007087890 */ /* 0x000fe2000fffe03f */
[----:B0-----:R-:W-:Y:S01]  /*14880*/  SEL R10, RZ, 0x1, P1 ;  /* 0x00000001ff0a7807 */ /* 0x001fe20000800000 */
[----:B------:R-:W-:Y:S01]  /*14890*/  UIADD3 UR7, UR7, 0x1c200, URZ ;  /* 0x0001c20007077890 */ /* 0x000fe2000fffe03f */
[----:B------:R-:W-:Y:S02]  /*148a0*/  SEL R4, R4, RZ, P1 ;  /* 0x000000ff04047207 */ /* 0x000fe40000800000 */
[----:B------:R-:W-:-:S04]  /*148b0*/  LOP3.LUT R3, R3, R10, RZ, 0x3c, !PT ;  /* 0x0000000a03037212 */ /* 0x000fc800078e3cff */
[----:B------:R0:W-:Y:S02]  /*148c0*/  UTMALDG.3D [UR8], [UR14], desc[UR16] ;  /* 0x000010080e0075b4 */ /* 0x0001e40008011000 */
[----:B0-----:R-:W-:Y:S01]  /*148d0*/  UMOV UR8, UR7 ;  /* 0x0000000700087c82 */ /* 0x001fe20008000000 */
[----:B------:R-:W-:Y:S02]  /*148e0*/  UMOV UR11, UR19 ;  /* 0x00000013000b7c82 */ /* 0x000fe40008000000 */
[----:B------:R0:W-:Y:S02]  /*148f0*/  UTMALDG.3D [UR8], [UR26], desc[UR16] ;  /* 0x000010081a0075b4 */ /* 0x0001e40008011000 */
[----:B0-----:R-:W-:Y:S05]  /*14900*/  @P3 BRA `(.L_x_552) ;  /* 0xfffffffc00503947 */ /* 0x001fea000383ffff */
.L_x_548:
[----:B------:R-:W-:Y:S05]  /*14910*/  BSYNC B1 ;  /* 0x0000000000017941 */ /* 0x000fea0003800000 */
.L_x_547:
[----:B------:R-:W2:Y:S01]  /*14920*/  LDL.LU R15, [R1+0x200] ;  /* 0x00020000010f7983 */ /* 0x000ea20000300800 */
[----:B------:R-:W-:Y:S01]  /*14930*/  LOP3.LUT P1, RZ, R8, 0xff, RZ, 0xc0, !PT ;  /* 0x000000ff08ff7812 */ /* 0x000fe2000782c0ff */
[----:B------:R-:W-:Y:S01]  /*14940*/  VIADD R6, R6, UR18 ;  /* 0x0000001206067c36 */ /* 0x000fe20008000000 */
[----:B------:R-:W-:Y:S01]  /*14950*/  ULDC.64 UR8, c[0x0][0x650] ;  /* 0x0001940000087ab9 */ /* 0x000fe20000000a00 */
[----:B------:R-:W3:Y:S01]  /*14960*/  LDL.LU R13, [R1+0x204] ;  /* 0x00020400010d7983 */ /* 0x000ee20000300800 */
[----:B------:R-:W-:Y:S01]  /*14970*/  UISETP.GE.U32.AND UP0, UPT, UR18, 0xe, UPT ;  /* 0x0000000e1200788c */ /* 0x000fe2000bf06070 */
[----:B------:R-:W-:Y:S01]  /*14980*/  BSSY B1, `(.L_x_553) ;  /* 0x0000075000017945 */ /* 0x000fe20003800000 */
[----:B------:R-:W-:Y:S01]  /*14990*/  IMAD.MOV.U32 R9, RZ, RZ, -0x1 ;  /* 0xffffffffff097424 */ /* 0x000fe200078e00ff */
[----:B------:R-:W-:Y:S02]  /*149a0*/  PRMT R4, RZ, 0x7610, R4 ;  /* 0x00007610ff047816 */ /* 0x000fe40000000004 */
[----:B------:R-:W-:-:S02]  /*149b0*/  PRMT R8, RZ, 0x7610, R8 ;  /* 0x00007610ff087816 */ /* 0x000fc40000000008 */
[----:B------:R-:W-:Y:S02]  /*149c0*/  PLOP3.LUT P3, PT, PT, PT, UP0, 0x80, 0x0 ;  /* 0x000000000000781c */ /* 0x000fe40003f6f008 */
[----:B------:R-:W0:Y:S01]  /*149d0*/  @P1 S2R R3, SR_CgaCtaId ;  /* 0x0000000000031919 */ /* 0x000e220000008800 */
[----:B------:R-:W-:-:S04]  /*149e0*/  @P1 MOV R2, 0x400 ;  /* 0x0000040000021802 */ /* 0x000fc80000000f00 */
[----:B0-----:R-:W-:Y:S01]  /*149f0*/  @P1 LEA R2, R3, R2, 0x18 ;  /* 0x0000000203021211 */ /* 0x001fe200078ec0ff */
[----:B------:R-:W-:-:S03]  /*14a00*/  IMAD.U32 R3, RZ, RZ, UR18 ;  /* 0x00000012ff037e24 */ /* 0x000fc6000f8e00ff */
[----:B------:R0:W-:Y:S01]  /*14a10*/  @P1 SYNCS.ARRIVE.TRANS64.A1T0 RZ, [R2+URZ+0xf8], RZ ;  /* 0x0000f8ff02ff19a7 */ /* 0x0001e2000810003f */
[----:B------:R-:W-:-:S04]  /*14a20*/  ISETP.GT.U32.AND P1, PT, R6, 0xd, PT ;  /* 0x0000000d0600780c */ /* 0x000fc80003f24070 */
[----:B------:R-:W-:Y:S02]  /*14a30*/  ISETP.LT.U32.AND P1, PT, R3, 0xe, P1 ;  /* 0x0000000e0300780c */ /* 0x000fe40000f21070 */
[----:B0-----:R-:W-:-:S05]  /*14a40*/  SHF.R.U32.HI R2, RZ, 0x1, R6 ;  /* 0x00000001ff027819 */ /* 0x001fca0000011606 */
[----:B------:R-:W-:-:S04]  /*14a50*/  IMAD.WIDE.U32 R2, R2, -0x6db6db6d, RZ ;  /* 0x9249249302027825 */ /* 0x000fc800078e00ff */
[----:B------:R-:W-:Y:S01]  /*14a60*/  IMAD.MOV.U32 R2, RZ, RZ, -0x1 ;  /* 0xffffffffff027424 */ /* 0x000fe200078e00ff */
[----:B------:R-:W-:Y:S02]  /*14a70*/  SHF.R.U32.HI R5, RZ, 0x2, R3 ;  /* 0x00000002ff057819 */ /* 0x000fe40000011603 */
[----:B------:R-:W-:-:S03]  /*14a80*/  SEL R3, RZ, 0x1, !P1 ;  /* 0x00000001ff037807 */ /* 0x000fc60004800000 */
[----:B------:R-:W-:Y:S01]  /*14a90*/  IMAD R6, R5, -0xe, R6 ;  /* 0xfffffff205067824 */ /* 0x000fe200078e0206 */
[----:B------:R-:W-:Y:S01]  /*14aa0*/  LOP3.LUT R0, R0, R3, RZ, 0x3c, !PT ;  /* 0x0000000300007212 */ /* 0x000fe200078e3cff */
[----:B------:R-:W-:-:S03]  /*14ab0*/  IMAD.MOV.U32 R3, RZ, RZ, -0x1 ;  /* 0xffffffffff037424 */ /* 0x000fc600078e00ff */
[----:B------:R-:W-:Y:S02]  /*14ac0*/  @P3 LOP3.LUT R0, R0, 0x1, R5, 0x78, !PT ;  /* 0x0000000100003812 */ /* 0x000fe400078e7805 */
[----:B---3--:R-:W-:-:S04]  /*14ad0*/  IADD3 R13, P1, R13, UR20, RZ ;  /* 0x000000140d0d7c10 */ /* 0x008fc8000ff3e0ff */
[----:B--2---:R-:W-:Y:S01]  /*14ae0*/  IADD3.X R15, R15, UR13, RZ, P1, !PT ;  /* 0x0000000d0f0f7c10 */ /* 0x004fe20008ffe4ff */
[----:B------:R0:W-:Y:S01]  /*14af0*/  STL [R1+0x204], R13 ;  /* 0x0002040d01007387 */ /* 0x0001e20000100800 */
[----:B------:R-:W-:-:S03]  /*14b00*/  ISETP.GE.U32.AND P1, PT, R13, UR8, PT ;  /* 0x000000080d007c0c */ /* 0x000fc6000bf26070 */
[----:B------:R0:W-:Y:S01]  /*14b10*/  STL [R1+0x200], R15 ;  /* 0x0002000f01007387 */ /* 0x0001e20000100800 */
[----:B------:R-:W-:-:S13]  /*14b20*/  ISETP.GE.U32.AND.EX P1, PT, R15, UR9, PT, P1 ;  /* 0x000000090f007c0c */ /* 0x000fda000bf26110 */
[----:B0-----:R-:W-:Y:S05]  /*14b30*/  @P1 BRA `(.L_x_554) ;  /* 0x0000000400641947 */ /* 0x001fea0003800000 */
[----:B------:R-:W0:Y:S01]  /*14b40*/  S2R R7, SR_CTAID.X ;  /* 0x0000000000077919 */ /* 0x000e220000002500 */
[----:B------:R-:W-:Y:S01]  /*14b50*/  ULDC UR7, c[0x0][0x150] ;  /* 0x0000540000077ab9 */ /* 0x000fe20000000800 */
[----:B------:R-:W1:Y:S01]  /*14b60*/  LDC R4, c[0x0][0x144] ;  /* 0x00005100ff047b82 */ /* 0x000e620000000800 */
[----:B------:R-:W-:Y:S01]  /*14b70*/  UISETP.NE.AND UP0, UPT, UR46, URZ, UPT ;  /* 0x0000003f2e00728c */ /* 0x000fe2000bf05270 */
[----:B------:R-:W2:Y:S01]  /*14b80*/  S2R R5, SR_CTAID.Y ;  /* 0x0000000000057919 */ /* 0x000ea20000002600 */
[----:B------:R-:W-:Y:S01]  /*14b90*/  ULDC.64 UR8, c[0x0][0x628] ;  /* 0x00018a0000087ab9 */ /* 0x000fe20000000a00 */
[----:B------:R-:W-:-:S03]  /*14ba0*/  ULDC UR10, c[0x0][0x630] ;  /* 0x00018c00000a7ab9 */ /* 0x000fc60000000800 */
[----:B------:R-:W-:Y:S01]  /*14bb0*/  PLOP3.LUT P1, PT, PT, PT, UP0, 0x80, 0x0 ;  /* 0x000000000000781c */ /* 0x000fe20003f2f008 */
[----:B------:R-:W3:Y:S01]  /*14bc0*/  LDC R10, c[0x0][0x148] ;  /* 0x00005200ff0a7b82 */ /* 0x000ee20000000800 */
[----:B0-----:R-:W-:Y:S02]  /*14bd0*/  I2FP.F32.U32 R2, R7 ;  /* 0x0000000700027245 */ /* 0x001fe40000201000 */
[----:B--2---:R-:W-:-:S03]  /*14be0*/  I2FP.F32.U32 R3, R5 ;  /* 0x0000000500037245 */ /* 0x004fc60000201000 */
[----:B------:R-:W-:Y:S01]  /*14bf0*/  FMUL R2, R2, UR7 ;  /* 0x0000000702027c20 */ /* 0x000fe20008400000 */
[----:B------:R-:W-:Y:S02]  /*14c00*/  ULDC UR7, c[0x0][0x154] ;  /* 0x0000550000077ab9 */ /* 0x000fe40000000800 */
[----:B------:R-:W-:-:S03]  /*14c10*/  FMUL R9, R3, UR7 ;  /* 0x0000000703097c20 */ /* 0x000fc60008400000 */
[----:B------:R-:W0:Y:S08]  /*14c20*/  F2I.U32.TRUNC.NTZ R2, R2 ;  /* 0x0000000200027305 */ /* 0x000e30000020f000 */
[----:B------:R-:W2:Y:S01]  /*14c30*/  F2I.U32.TRUNC.NTZ R9, R9 ;  /* 0x0000000900097305 */ /* 0x000ea2000020f000 */
[----:B0-----:R-:W-:Y:S02]  /*14c40*/  IMAD.MOV R3, RZ, RZ, -R2 ;  /* 0x000000ffff037224 */ /* 0x001fe400078e0a02 */
[----:B------:R-:W-:-:S02]  /*14c50*/  IMAD.MOV.U32 R2, RZ, RZ, R13 ;  /* 0x000000ffff027224 */ /* 0x000fc400078e000d */
[----:B-1----:R-:W-:Y:S02]  /*14c60*/  IMAD R7, R4, R3, R7 ;  /* 0x0000000304077224 */ /* 0x002fe400078e0207 */
[----:B--2---:R-:W-:-:S04]  /*14c70*/  IMAD.MOV R3, RZ, RZ, -R9 ;  /* 0x000000ffff037224 */ /* 0x004fc800078e0a09 */
[----:B---3--:R-:W-:Y:S01]  /*14c80*/  @P1 IMAD R7, R10, R3, R5 ;  /* 0x000000030a071224 */ /* 0x008fe200078e0205 */
[----:B------:R-:W-:Y:S01]  /*14c90*/  ISETP.NE.U32.AND P1, PT, RZ, UR8, PT ;  /* 0x00000008ff007c0c */ /* 0x000fe2000bf25070 */
[----:B------:R-:W-:-:S03]  /*14ca0*/  IMAD.MOV.U32 R3, RZ, RZ, R15 ;  /* 0x000000ffff037224 */ /* 0x000fc600078e000f */
[----:B------:R-:W-:-:S13]  /*14cb0*/  ISETP.NE.AND.EX P1, PT, RZ, UR9, PT, P1 ;  /* 0x00000009ff007c0c */ /* 0x000fda000bf25310 */
[----:B------:R-:W-:Y:S05]  /*14cc0*/  @!P1 BRA `(.L_x_555) ;  /* 0x0000000000289947 */ /* 0x000fea0003800000 */
[----:B------:R-:W-:Y:S02]  /*14cd0*/  ULDC UR7, c[0x0][0x634] ;  /* 0x00018d0000077ab9 */ /* 0x000fe40000000800 */
[----:B------:R-:W-:-:S05]  /*14ce0*/  IADD3 R3, P1, R13, UR7, RZ ;  /* 0x000000070d037c10 */ /* 0x000fca000ff3e0ff */
[----:B------:R-:W-:-:S04]  /*14cf0*/  IMAD.X R9, RZ, RZ, R15, P1 ;  /* 0x000000ffff097224 */ /* 0x000fc800008e060f */
[----:B------:R-:W-:-:S04]  /*14d00*/  IMAD.WIDE.U32 R4, R9, UR8, RZ ;  /* 0x0000000809047c25 */ /* 0x000fc8000f8e00ff */
[----:B------:R-:W-:-:S04]  /*14d10*/  IMAD.WIDE.U32 R4, P1, R3, UR9, R4 ;  /* 0x0000000903047c25 */ /* 0x000fc8000f820004 */
[----:B------:R-:W-:-:S04]  /*14d20*/  IMAD.WIDE.U32 R2, R3, UR8, RZ ;  /* 0x0000000803027c25 */ /* 0x000fc8000f8e00ff */
[----:B------:R-:W-:Y:S01]  /*14d30*/  IMAD.MOV.U32 R2, RZ, RZ, R5 ;  /* 0x000000ffff027224 */ /* 0x000fe200078e0005 */
[----:B------:R-:W-:Y:S01]  /*14d40*/  IADD3 RZ, P3, R3, R4, RZ ;  /* 0x0000000403ff7210 */ /* 0x000fe20007f7e0ff */
[----:B------:R-:W-:-:S04]  /*14d50*/  IMAD.X R3, RZ, RZ, RZ, P1 ;  /* 0x000000ffff037224 */ /* 0x000fc800008e06ff */
[----:B------:R-:W-:-:S08]  /*14d60*/  IMAD.WIDE.U32.X R2, R9, UR9, R2, P3 ;  /* 0x0000000909027c25 */ /* 0x000fd000098e0402 */
.L_x_555:
[--C-:B------:R-:W-:Y:S01]  /*14d70*/  SHF.R.U64 R9, R2, UR10, R3.reuse ;  /* 0x0000000a02097c19 */ /* 0x100fe20008001203 */
[----:B------:R-:W-:Y:S01]  /*14d80*/  ULDC.64 UR8, c[0x0][0x620] ;  /* 0x0001880000087ab9 */ /* 0x000fe20000000a00 */
[----:B------:R-:W-:Y:S01]  /*14d90*/  SHF.R.U32.HI R2, RZ, UR10, R3 ;  /* 0x0000000aff027c19 */ /* 0x000fe20008011603 */
[----:B------:R-:W-:Y:S01]  /*14da0*/  IMAD.MOV.U32 R3, RZ, RZ, R15 ;  /* 0x000000ffff037224 */ /* 0x000fe200078e000f */
[----:B------:R-:W-:Y:S01]  /*14db0*/  IADD3 R11, P1, RZ, -R9, RZ ;  /* 0x80000009ff0b7210 */ /* 0x000fe20007f3e0ff */
[----:B------:R-:W-:-:S04]  /*14dc0*/  ULDC UR7, c[0x0][0x618] ;  /* 0x0001860000077ab9 */ /* 0x000fc80000000800 */
[----:B------:R-:W-:-:S04]  /*14dd0*/  IMAD.X R2, RZ, RZ, ~R2, P1 ;  /* 0x000000ffff027224 */ /* 0x000fc800008e0e02 */
[----:B------:R-:W-:-:S04]  /*14de0*/  IMAD R2, R2, UR8, RZ ;  /* 0x0000000802027c24 */ /* 0x000fc8000f8e02ff */
[----:B------:R-:W-:Y:S02]  /*14df0*/  IMAD R5, R11, UR9, R2 ;  /* 0x000000090b057c24 */ /* 0x000fe4000f8e0202 */
[----:B------:R-:W-:-:S04]  /*14e00*/  IMAD.MOV.U32 R2, RZ, RZ, R13 ;  /* 0x000000ffff027224 */ /* 0x000fc800078e000d */
[----:B------:R-:W-:Y:S01]  /*14e10*/  IMAD.WIDE.U32 R2, R11, UR8, R2 ;  /* 0x000000080b027c25 */ /* 0x000fe2000f8e0002 */
[----:B------:R-:W-:Y:S02]  /*14e20*/  ULDC.64 UR8, c[0x0][0x640] ;  /* 0x0001900000087ab9 */ /* 0x000fe40000000a00 */
[----:B------:R-:W-:Y:S01]  /*14e30*/  ISETP.NE.U32.AND P1, PT, RZ, UR8, PT ;  /* 0x00000008ff007c0c */ /* 0x000fe2000bf25070 */
[----:B------:R-:W-:-:S03]  /*14e40*/  IMAD.IADD R3, R3, 0x1, R5 ;  /* 0x0000000103037824 */ /* 0x000fc600078e0205 */
[----:B------:R-:W-:Y:S02]  /*14e50*/  ISETP.NE.AND.EX P1, PT, RZ, UR9, PT, P1 ;  /* 0x00000009ff007c0c */ /* 0x000fe4000bf25310 */
[--C-:B------:R-:W-:Y:S02]  /*14e60*/  SHF.R.U64 R10, R2, UR7, R3.reuse ;  /* 0x00000007020a7c19 */ /* 0x100fe40008001203 */
[----:B------:R-:W-:Y:S01]  /*14e70*/  SHF.R.U32.HI R3, RZ, UR7, R3 ;  /* 0x00000007ff037c19 */ /* 0x000fe20008011603 */
[----:B------:R-:W-:-:S03]  /*14e80*/  ULDC UR7, c[0x0][0x608] ;  /* 0x0001820000077ab9 */ /* 0x000fc60000000800 */
[--C-:B------:R-:W-:Y:S02]  /*14e90*/  SHF.R.U64 R12, R10, UR7, R3.reuse ;  /* 0x000000070a0c7c19 */ /* 0x100fe40008001203 */
[----:B------:R-:W-:Y:S01]  /*14ea0*/  SHF.R.U32.HI R3, RZ, UR7, R3 ;  /* 0x00000007ff037c19 */ /* 0x000fe20008011603 */
[----:B------:R-:W-:-:S03]  /*14eb0*/  ULDC UR7, c[0x0][0x658] ;  /* 0x0001960000077ab9 */ /* 0x000fc60000000800 */
[--C-:B------:R-:W-:Y:S02]  /*14ec0*/  SHF.R.U64 R11, R12, UR7, R3.reuse ;  /* 0x000000070c0b7c19 */ /* 0x100fe40008001203 */
[----:B------:R-:W-:-:S03]  /*14ed0*/  SHF.R.U32.HI R13, RZ, UR7, R3 ;  /* 0x00000007ff0d7c19 */ /* 0x000fc60008011603 */
[----:B------:R-:W-:Y:S02]  /*14ee0*/  IMAD.MOV.U32 R2, RZ, RZ, R11 ;  /* 0x000000ffff027224 */ /* 0x000fe400078e000b */
[----:B------:R-:W-:Y:S01]  /*14ef0*/  IMAD.MOV.U32 R3, RZ, RZ, R13 ;  /* 0x000000ffff037224 */ /* 0x000fe200078e000d */
[----:B------:R-:W-:Y:S06]  /*14f00*/  @!P1 BRA `(.L_x_556) ;  /* 0x0000000000289947 */ /* 0x000fec0003800000 */
        /* <DEDUP_REMOVED lines=10> */
.L_x_556:
[----:B------:R-:W-:Y:S01]  /*14fb0*/  ULDC UR7, c[0x0][0x648] ;  /* 0x0001920000077ab9 */ /* 0x000fe20000000800 */
[----:B------:R-:W-:Y:S01]  /*14fc0*/  LOP3.LUT R12, R12, UR6, RZ, 0xc0, !PT ;  /* 0x000000060c0c7c12 */ /* 0x000fe2000f8ec0ff */
[----:B------:R-:W-:Y:S01]  /*14fd0*/  UISETP.NE.AND UP0, UPT, UR46, URZ, UPT ;  /* 0x0000003f2e00728c */ /* 0x000fe2000bf05270 */
[----:B------:R-:W-:Y:S01]  /*14fe0*/  SHF.R.U64 R3, R2, UR7, R3 ;  /* 0x0000000702037c19 */ /* 0x000fe20008001203 */
[----:B------:R-:W-:Y:S01]  /*14ff0*/  ULDC UR7, c[0x0][0x638] ;  /* 0x00018e0000077ab9 */ /* 0x000fe20000000800 */
[----:B------:R-:W-:-:S03]  /*15000*/  LOP3.LUT R4, R10, UR4, RZ, 0xc0, !PT ;  /* 0x000000040a047c12 */ /* 0x000fc6000f8ec0ff */
[----:B------:R-:W-:Y:S01]  /*15010*/  IMAD.MOV R2, RZ, RZ, -R3 ;  /* 0x000000ffff027224 */ /* 0x000fe200078e0a03 */
[----:B------:R-:W-:Y:S01]  /*15020*/  PLOP3.LUT P1, PT, PT, PT, UP0, 0x40, 0x0 ;  /* 0x000000000000781c */ /* 0x000fe20003f2e808 */
[----:B------:R-:W-:Y:S01]  /*15030*/  IMAD R12, R3, UR5, R12 ;  /* 0x00000005030c7c24 */ /* 0x000fe2000f8e020c */
[----:B------:R-:W-:Y:S01]  /*15040*/  PLOP3.LUT P3, PT, PT, PT, UP0, 0x40, 0x0 ;  /* 0x000000000000781c */ /* 0x000fe20003f6e808 */
[----:B------:R-:W-:Y:S01]  /*15050*/  IMAD R11, R2, UR7, R11 ;  /* 0x00000007020b7c24 */ /* 0x000fe2000f8e020b */
[----:B------:R-:W-:Y:S02]  /*15060*/  ULDC UR7, c[0x0][0x610] ;  /* 0x0001840000077ab9 */ /* 0x000fe40000000800 */
[----:B------:R-:W-:Y:S01]  /*15070*/  IMAD R7, R12, UR7, R7 ;  /* 0x000000070c077c24 */ /* 0x000fe2000f8e0207 */
[----:B------:R-:W-:Y:S02]  /*15080*/  ULDC UR7, c[0x0][0x600] ;  /* 0x0001800000077ab9 */ /* 0x000fe40000000800 */
[----:B------:R-:W-:-:S05]  /*15090*/  IMAD R4, R11, UR7, R4 ;  /* 0x000000070b047c24 */ /* 0x000fca000f8e0204 */
[----:B------:R-:W-:Y:S02]  /*150a0*/  SEL R2, R4, R7, P1 ;  /* 0x0000000704027207 */ /* 0x000fe40000800000 */
[----:B------:R-:W-:Y:S01]  /*150b0*/  SEL R3, R7, R4, P3 ;  /* 0x0000000407037207 */ /* 0x000fe20001800000 */
[----:B------:R-:W-:-:S07]  /*150c0*/  IMAD.MOV.U32 R4, RZ, RZ, 0x1 ;  /* 0x00000001ff047424 */ /* 0x000fce00078e00ff */
.L_x_554:
[----:B------:R-:W-:Y:S05]  /*150d0*/  BSYNC B1 ;  /* 0x0000000000017941 */ /* 0x000fea0003800000 */
.L_x_553:
[----:B------:R-:W-:-:S13]  /*150e0*/  LOP3.LUT P1, RZ, R4, 0xff, RZ, 0xc0, !PT ;  /* 0x000000ff04ff7812 */ /* 0x000fda000782c0ff */
[----:B------:R-:W-:Y:S05]  /*150f0*/  @P1 BRA `(.L_x_557) ;  /* 0xfffffff400201947 */ /* 0x000fea000383ffff */
[----:B------:R-:W-:Y:S05]  /*15100*/  BSYNC B0 ;  /* 0x0000000000007941 */ /* 0x000fea0003800000 */
.L_x_545:
[----:B------:R-:W-:-:S03]  /*15110*/  UMOV UR7, 0xffffffff ;  /* 0xffffffff00077882 */ /* 0x000fc60000000000 */
[----:B------:R-:W-:Y:S05]  /*15120*/  BRA.DIV UR7, `(.L_x_558) ;  /* 0x0000000a07847947 */ /* 0x000fea000b800000 */
[----:B------:R-:W-:-:S13]  /*15130*/  ELECT P6, URZ, PT ;  /* 0x00000000003f782f */ /* 0x000fda00038c0000 */
.L_x_582:
[----:B------:R-:W-:Y:S04]  /*15140*/  BSSY B0, `(.L_x_559) ;  /* 0x0000086000007945 */ /* 0x000fe80003800000 */
[----:B------:R-:W-:Y:S05]  /*15150*/  @!P6 BRA `(.L_x_560) ;  /* 0x000000080010e947 */ /* 0x000fea0003800000 */
[----:B------:R-:W-:-:S04]  /*15160*/  ULOP3.LUT UR7, UR40, 0x2, URZ, 0xfc, !UPT ;  /* 0x0000000228077892 */ /* 0x000fc8000f8efc3f */
[----:B------:R-:W-:-:S06]  /*15170*/  UISETP.NE.AND UP0, UPT, UR7, 0x3, UPT ;  /* 0x000000030700788c */ /* 0x000fcc000bf05270 */
[----:B------:R-:W-:-:S13]  /*15180*/  PLOP3.LUT P0, PT, PT, PT, UP0, 0x80, 0x0 ;  /* 0x000000000000781c */ /* 0x000fda0003f0f008 */
[----:B------:R-:W-:Y:S05]  /*15190*/  @!P0 BRA `(.L_x_561) ;  /* 0x0000000000048947 */ /* 0x000fea0003800000 */
[----:B------:R-:W-:Y:S01]  /*151a0*/  BPT.TRAP 0x1 ;  /* 0x000000040000795c */ /* 0x000fe20000300000 */
.L_x_561:
[----:B------:R-:W0:Y:S01]  /*151b0*/  S2R R3, SR_CgaCtaId ;  /* 0x0000000000037919 */ /* 0x000e220000008800 */
[----:B------:R-:W-:-:S04]  /*151c0*/  MOV R2, 0x400 ;  /* 0x0000040000027802 */ /* 0x000fc80000000f00 */
[----:B0-----:R-:W-:Y:S02]  /*151d0*/  LEA R3, R3, R2, 0x18 ;  /* 0x0000000203037211 */ /* 0x001fe400078ec0ff */
[----:B------:R-:W-:-:S03]  /*151e0*/  SHF.L.U32 R2, R0, 0x1f, RZ ;  /* 0x0000001f00027819 */ /* 0x000fc600000006ff */
[----:B------:R-:W-:-:S04]  /*151f0*/  VIADD R3, R3, 0x70 ;  /* 0x0000007003037836 */ /* 0x000fc80000000000 */
[----:B------:R-:W-:-:S04]  /*15200*/  IMAD R5, R6, 0x8, R3 ;  /* 0x0000000806057824 */ /* 0x000fc800078e0203 */
[----:B------:R-:W0:Y:S02]  /*15210*/  SYNCS.PHASECHK.TRANS64.TRYWAIT P0, [R5+URZ], R2 ;  /* 0x00000002050075a7 */ /* 0x000e24000800017f */
[----:B0-----:R-:W-:Y:S05]  /*15220*/  @!P0 BRA `(.L_x_562) ;  /* 0x0000000800648947 */ /* 0x001fea0003800000 */
.L_x_583:
[----:B------:R-:W-:-:S05]  /*15230*/  VIADD R6, R6, 0x1 ;  /* 0x0000000106067836 */ /* 0x000fca0000000000 */
[----:B------:R-:W-:-:S04]  /*15240*/  ISETP.NE.AND P0, PT, R6, 0xe, PT ;  /* 0x0000000e0600780c */ /* 0x000fc80003f05270 */
[----:B0-----:R-:W-:Y:S02]  /*15250*/  SEL R5, RZ, 0x1, P0 ;  /* 0x00000001ff057807 */ /* 0x001fe40000000000 */
[----:B------:R-:W-:Y:S02]  /*15260*/  SEL R6, R6, RZ, P0 ;  /* 0x000000ff06067207 */ /* 0x000fe40000000000 */
[----:B------:R-:W-:-:S03]  /*15270*/  LOP3.LUT R5, R0, R5, RZ, 0x3c, !PT ;  /* 0x0000000500057212 */ /* 0x000fc600078e3cff */
[----:B------:R-:W-:Y:S01]  /*15280*/  IMAD R7, R6, 0x8, R3 ;  /* 0x0000000806077824 */ /* 0x000fe200078e0203 */
[----:B------:R-:W-:-:S04]  /*15290*/  SHF.L.U32 R0, R5, 0x1f, RZ ;  /* 0x0000001f05007819 */ /* 0x000fc800000006ff */
[----:B------:R-:W0:Y:S02]  /*152a0*/  SYNCS.PHASECHK.TRANS64.TRYWAIT P0, [R7+URZ], R0 ;  /* 0x00000000070075a7 */ /* 0x000e24000800017f */
[----:B0-----:R-:W-:Y:S05]  /*152b0*/  @!P0 BRA `(.L_x_563) ;  /* 0x0000000800548947 */ /* 0x001fea0003800000 */
.L_x_584:
[----:B0-----:R-:W-:-:S05]  /*152c0*/  VIADD R0, R6, 0x1 ;  /* 0x0000000106007836 */ /* 0x001fca0000000000 */
[----:B------:R-:W-:-:S04]  /*152d0*/  ISETP.NE.AND P0, PT, R0, 0xe, PT ;  /* 0x0000000e0000780c */ /* 0x000fc80003f05270 */
[----:B------:R-:W-:Y:S02]  /*152e0*/  SEL R2, RZ, 0x1, P0 ;  /* 0x00000001ff027807 */ /* 0x000fe40000000000 */
[----:B------:R-:W-:Y:S02]  /*152f0*/  SEL R4, R0, RZ, P0 ;  /* 0x000000ff00047207 */ /* 0x000fe40000000000 */
[----:B------:R-:W-:-:S03]  /*15300*/  LOP3.LUT R5, R5, R2, RZ, 0x3c, !PT ;  /* 0x0000000205057212 */ /* 0x000fc600078e3cff */
[----:B------:R-:W-:Y:S01]  /*15310*/  IMAD R7, R4, 0x8, R3 ;  /* 0x0000000804077824 */ /* 0x000fe200078e0203 */
[----:B------:R-:W-:-:S04]  /*15320*/  SHF.L.U32 R0, R5, 0x1f, RZ ;  /* 0x0000001f05007819 */ /* 0x000fc800000006ff */
[----:B------:R-:W0:Y:S02]  /*15330*/  SYNCS.PHASECHK.TRANS64.TRYWAIT P0, [R7+URZ], R0 ;  /* 0x00000000070075a7 */ /* 0x000e24000800017f */
[----:B0-----:R-:W-:Y:S05]  /*15340*/  @!P0 BRA `(.L_x_564) ;  /* 0x0000000800448947 */ /* 0x001fea0003800000 */
.L_x_585:
        /* <DEDUP_REMOVED lines=9> */
.L_x_586:
        /* <DEDUP_REMOVED lines=9> */
.L_x_587:
        /* <DEDUP_REMOVED lines=9> */
.L_x_588:
        /* <DEDUP_REMOVED lines=9> */
.L_x_589:
        /* <DEDUP_REMOVED lines=9> */
.L_x_590:
        /* <DEDUP_REMOVED lines=9> */
.L_x_591:
        /* <DEDUP_REMOVED lines=9> */
.L_x_592:
        /* <DEDUP_REMOVED lines=9> */
.L_x_593:
        /* <DEDUP_REMOVED lines=9> */
.L_x_594:
        /* <DEDUP_REMOVED lines=9> */
.L_x_595:
[----:B0-----:R-:W-:-:S05]  /*158f0*/  VIADD R0, R4, 0x1 ;  /* 0x0000000104007836 */ /* 0x001fca0000000000 */
[----:B------:R-:W-:-:S04]  /*15900*/  ISETP.NE.AND P0, PT, R0, 0xe, PT ;  /* 0x0000000e0000780c */ /* 0x000fc80003f05270 */
[----:B------:R-:W-:Y:S02]  /*15910*/  SEL R2, RZ, 0x1, P0 ;  /* 0x00000001ff027807 */ /* 0x000fe40000000000 */
[----:B------:R-:W-:Y:S02]  /*15920*/  SEL R0, R0, RZ, P0 ;  /* 0x000000ff00007207 */ /* 0x000fe40000000000 */
[----:B------:R-:W-:-:S03]  /*15930*/  LOP3.LUT R2, R5, R2, RZ, 0x3c, !PT ;  /* 0x0000000205027212 */ /* 0x000fc600078e3cff */
[----:B------:R-:W-:Y:S01]  /*15940*/  IMAD R3, R0, 0x8, R3 ;  /* 0x0000000800037824 */ /* 0x000fe200078e0203 */
[----:B------:R-:W-:-:S07]  /*15950*/  SHF.L.U32 R0, R2, 0x1f, RZ ;  /* 0x0000001f02007819 */ /* 0x000fce00000006ff */
.L_x_575:
[----:B0-----:R0:W1:Y:S02]  /*15960*/  SYNCS.PHASECHK.TRANS64.TRYWAIT P0, [R3+URZ], R0 ;  /* 0x00000000030075a7 */ /* 0x001064000800017f */
[----:B-1----:R-:W-:Y:S05]  /*15970*/  @!P0 NANOSLEEP.SYNCS 0x989680 ;  /* 0x009896800000895d */ /* 0x002fea0003900000 */
[----:B------:R-:W1:Y:S02]  /*15980*/  @!P0 SYNCS.PHASECHK.TRANS64 P0, [R3+URZ], R0 ;  /* 0x00000000030085a7 */ /* 0x000e64000800007f */
[----:B-1----:R-:W-:Y:S05]  /*15990*/  @!P0 BRA `(.L_x_575) ;  /* 0xfffffffc00f08947 */ /* 0x002fea000383ffff */
.L_x_560:
[----:B------:R-:W-:Y:S05]  /*159a0*/  BSYNC B0 ;  /* 0x0000000000007941 */ /* 0x000fea0003800000 */
.L_x_559:
[----:B------:R-:W-:Y:S05]  /*159b0*/  EXIT ;  /* 0x000000000000794d */ /* 0x000fea0003800000 */
.L_x_18:
[----:B-1----:R1:W4:Y:S02]  /*159c0*/  SYNCS.PHASECHK.TRANS64.TRYWAIT P1, [R3+URZ], R0 ;  /* 0x00000000030075a7 */ /* 0x002324000802017f */
[----:B----4-:R-:W-:Y:S05]  /*159d0*/  @!P1 NANOSLEEP.SYNCS 0x989680 ;  /* 0x009896800000995d */ /* 0x010fea0003900000 */
[----:B------:R-:W4:Y:S02]  /*159e0*/  @!P1 SYNCS.PHASECHK.TRANS64 P1, [R3+URZ], R0 ;  /* 0x00000000030095a7 */ /* 0x000f24000802007f */
[----:B----4-:R-:W-:Y:S05]  /*159f0*/  @!P1 BRA `(.L_x_18) ;  /* 0xfffffffc00f09947 */ /* 0x010fea000383ffff */
[----:B------:R-:W-:Y:S05]  /*15a00*/  BRA `(.L_x_17) ;  /* 0xfffffeb800e07947 */ /* 0x000fea000383ffff */
.L_x_23:
[----:B-1----:R-:W-:-:S04]  /*15a10*/  IMAD.U32 R6, RZ, RZ, UR4 ;  /* 0x00000004ff067e24 */ /* 0x002fc8000f8e00ff */
[----:B------:R1:W2:Y:S03]  /*15a20*/  SYNCS.PHASECHK.TRANS64.TRYWAIT P1, [R6+URZ], R4 ;  /* 0x00000004060075a7 */ /* 0x0002a6000802017f */
[----:B--2---:R-:W-:Y:S05]  /*15a30*/  @!P1 NANOSLEEP.SYNCS 0x989680 ;  /* 0x009896800000995d */ /* 0x004fea0003900000 */
[----:B------:R-:W2:Y:S02]  /*15a40*/  @!P1 SYNCS.PHASECHK.TRANS64 P1, [R6+URZ], R4 ;  /* 0x00000004060095a7 */ /* 0x000ea4000802007f */
[----:B--2---:R-:W-:Y:S05]  /*15a50*/  @!P1 BRA `(.L_x_23) ;  /* 0xfffffffc00ec9947 */ /* 0x004fea000383ffff */
[----:B------:R-:W-:Y:S05]  /*15a60*/  BRA `(.L_x_22) ;  /* 0xfffffec000707947 */ /* 0x000fea000383ffff */
.L_x_546:
[----:B------:R-:W-:Y:S01]  /*15a70*/  BSSY B1, `(.L_x_576) ;  /* 0x0000006000017945 */ /* 0x000fe20003800000 */
[----:B------:R-:W-:-:S07]  /*15a80*/  IMAD.MOV.U32 R15, RZ, RZ, -0x1 ;  /* 0xffffffffff0f7424 */ /* 0x000fce00078e00ff */
[----:B------:R-:W-:Y:S05]  /*15a90*/  WARPSYNC.COLLECTIVE R15, `(.L_x_577) ;  /* 0x000000000f0c7348 */ /* 0x000fea0003c00000 */
[----:B------:R-:W-:Y:S02]  /*15aa0*/  ELECT P6, UR62, PT ;  /* 0x00000000003e782f */ /* 0x000fe400038c0000 */
[----:B------:R-:W-:Y:S01]  /*15ab0*/  MOV R14, UR62 ;  /* 0x0000003e000e7c02 */ /* 0x000fe20008000f00 */
[----:B------:R-:W-:Y:S10]  /*15ac0*/  ENDCOLLECTIVE ;  /* 0x000000000000791b */ /* 0x000ff40003800000 */
.L_x_577:
[----:B------:R-:W-:Y:S05]  /*15ad0*/  BSYNC B1 ;  /* 0x0000000000017941 */ /* 0x000fea0003800000 */
.L_x_576:
[----:B------:R-:W-:Y:S05]  /*15ae0*/  BRA `(.L_x_578) ;  /* 0xffffffe800b07947 */ /* 0x000fea000383ffff */
.L_x_549:
[----:B0-----:R0:W1:Y:S02]  /*15af0*/  SYNCS.PHASECHK.TRANS64.TRYWAIT P1, [R10+URZ+0x70], R5 ;  /* 0x000070050a0075a7 */ /* 0x001064000802017f */
[----:B-1----:R-:W-:Y:S05]  /*15b00*/  @!P1 NANOSLEEP.SYNCS 0x989680 ;  /* 0x009896800000995d */ /* 0x002fea0003900000 */
[----:B------:R-:W1:Y:S02]  /*15b10*/  @!P1 SYNCS.PHASECHK.TRANS64 P1, [R10+URZ+0x70], R5 ;  /* 0x000070050a0095a7 */ /* 0x000e64000802007f */
[----:B-1----:R-:W-:Y:S05]  /*15b20*/  @!P1 BRA `(.L_x_549) ;  /* 0xfffffffc00f09947 */ /* 0x002fea000383ffff */
[----:B------:R-:W-:Y:S05]  /*15b30*/  BRA `(.L_x_579) ;  /* 0xffffffe800e47947 */ /* 0x000fea000383ffff */
.L_x_558:
[----:B------:R-:W-:Y:S01]  /*15b40*/  BSSY B0, `(.L_x_580) ;  /* 0x0000006000007945 */ /* 0x000fe20003800000 */
[----:B------:R-:W-:-:S07]  /*15b50*/  IMAD.MOV.U32 R15, RZ, RZ, -0x1 ;  /* 0xffffffffff0f7424 */ /* 0x000fce00078e00ff */
[----:B------:R-:W-:Y:S05]  /*15b60*/  WARPSYNC.COLLECTIVE R15, `(.L_x_581) ;  /* 0x000000000f0c7348 */ /* 0x000fea0003c00000 */
[----:B------:R-:W-:Y:S02]  /*15b70*/  ELECT P6, UR62, PT ;  /* 0x00000000003e782f */ /* 0x000fe400038c0000 */
[----:B------:R-:W-:Y:S01]  /*15b80*/  MOV R14, UR62 ;  /* 0x0000003e000e7c02 */ /* 0x000fe20008000f00 */
[----:B------:R-:W-:Y:S10]  /*15b90*/  ENDCOLLECTIVE ;  /* 0x000000000000791b */ /* 0x000ff40003800000 */
.L_x_581:
[----:B------:R-:W-:Y:S05]  /*15ba0*/  BSYNC B0 ;  /* 0x0000000000007941 */ /* 0x000fea0003800000 */
.L_x_580:
[----:B------:R-:W-:Y:S05]  /*15bb0*/  BRA `(.L_x_582) ;  /* 0xfffffff400607947 */ /* 0x000fea000383ffff */
.L_x_562:
[----:B0-----:R0:W1:Y:S02]  /*15bc0*/  SYNCS.PHASECHK.TRANS64.TRYWAIT P0, [R5+URZ], R2 ;  /* 0x00000002050075a7 */ /* 0x001064000800017f */
[----:B-1----:R-:W-:Y:S05]  /*15bd0*/  @!P0 NANOSLEEP.SYNCS 0x989680 ;  /* 0x009896800000895d */ /* 0x002fea0003900000 */
[----:B------:R-:W1:Y:S02]  /*15be0*/  @!P0 SYNCS.PHASECHK.TRANS64 P0, [R5+URZ], R2 ;  /* 0x00000002050085a7 */ /* 0x000e64000800007f */
[----:B-1----:R-:W-:Y:S05]  /*15bf0*/  @!P0 BRA `(.L_x_562) ;  /* 0xfffffffc00f08947 */ /* 0x002fea000383ffff */
[----:B------:R-:W-:Y:S05]  /*15c00*/  BRA `(.L_x_583) ;  /* 0xfffffff400887947 */ /* 0x000fea000383ffff */
.L_x_563:
[----:B0-----:R0:W1:Y:S02]  /*15c10*/  SYNCS.PHASECHK.TRANS64.TRYWAIT P0, [R7+URZ], R0 ;  /* 0x00000000070075a7 */ /* 0x001064000800017f */
[----:B-1----:R-:W-:Y:S05]  /*15c20*/  @!P0 NANOSLEEP.SYNCS 0x989680 ;  /* 0x009896800000895d */ /* 0x002fea0003900000 */
[----:B------:R-:W1:Y:S02]  /*15c30*/  @!P0 SYNCS.PHASECHK.TRANS64 P0, [R7+URZ], R0 ;  /* 0x00000000070085a7 */ /* 0x000e64000800007f */
[----:B-1----:R-:W-:Y:S05]  /*15c40*/  @!P0 BRA `(.L_x_563) ;  /* 0xfffffffc00f08947 */ /* 0x002fea000383ffff */
[----:B------:R-:W-:Y:S05]  /*15c50*/  BRA `(.L_x_584) ;  /* 0xfffffff400987947 */ /* 0x000fea000383ffff */
.L_x_564:
[----:B0-----:R0:W1:Y:S02]  /*15c60*/  SYNCS.PHASECHK.TRANS64.TRYWAIT P0, [R7+URZ], R0 ;  /* 0x00000000070075a7 */ /* 0x001064000800017f */
[----:B-1----:R-:W-:Y:S05]  /*15c70*/  @!P0 NANOSLEEP.SYNCS 0x989680 ;  /* 0x009896800000895d */ /* 0x002fea0003900000 */
[----:B------:R-:W1:Y:S02]  /*15c80*/  @!P0 SYNCS.PHASECHK.TRANS64 P0, [R7+URZ], R0 ;  /* 0x00000000070085a7 */ /* 0x000e64000800007f */
[----:B-1----:R-:W-:Y:S05]  /*15c90*/  @!P0 BRA `(.L_x_564) ;  /* 0xfffffffc00f08947 */ /* 0x002fea000383ffff */
[----:B------:R-:W-:Y:S05]  /*15ca0*/  BRA `(.L_x_585) ;  /* 0xfffffff400a87947 */ /* 0x000fea000383ffff */
.L_x_565:
[----:B0-----:R0:W1:Y:S02]  /*15cb0*/  SYNCS.PHASECHK.TRANS64.TRYWAIT P0, [R7+URZ], R0 ;  /* 0x00000000070075a7 */ /* 0x001064000800017f */
[----:B-1----:R-:W-:Y:S05]  /*15cc0*/  @!P0 NANOSLEEP.SYNCS 0x989680 ;  /* 0x009896800000895d */ /* 0x002fea0003900000 */
[----:B------:R-:W1:Y:S02]  /*15cd0*/  @!P0 SYNCS.PHASECHK.TRANS64 P0, [R7+URZ], R0 ;  /* 0x00000000070085a7 */ /* 0x000e64000800007f */
[----:B-1----:R-:W-:Y:S05]  /*15ce0*/  @!P0 BRA `(.L_x_565) ;  /* 0xfffffffc00f08947 */ /* 0x002fea000383ffff */
[----:B------:R-:W-:Y:S05]  /*15cf0*/  BRA `(.L_x_586) ;  /* 0xfffffff400b87947 */ /* 0x000fea000383ffff */
.L_x_566:
[----:B0-----:R0:W1:Y:S02]  /*15d00*/  SYNCS.PHASECHK.TRANS64.TRYWAIT P0, [R7+URZ], R0 ;  /* 0x00000000070075a7 */ /* 0x001064000800017f */
[----:B-1----:R-:W-:Y:S05]  /*15d10*/  @!P0 NANOSLEEP.SYNCS 0x989680 ;  /* 0x009896800000895d */ /* 0x002fea0003900000 */
[----:B------:R-:W1:Y:S02]  /*15d20*/  @!P0 SYNCS.PHASECHK.TRANS64 P0, [R7+URZ], R0 ;  /* 0x00000000070085a7 */ /* 0x000e64000800007f */
[----:B-1----:R-:W-:Y:S05]  /*15d30*/  @!P0 BRA `(.L_x_566) ;  /* 0xfffffffc00f08947 */ /* 0x002fea000383ffff */
[----:B------:R-:W-:Y:S05]  /*15d40*/  BRA `(.L_x_587) ;  /* 0xfffffff400c87947 */ /* 0x000fea000383ffff */
.L_x_567:
[----:B0-----:R0:W1:Y:S02]  /*15d50*/  SYNCS.PHASECHK.TRANS64.TRYWAIT P0, [R7+URZ], R0 ;  /* 0x00000000070075a7 */ /* 0x001064000800017f */
[----:B-1----:R-:W-:Y:S05]  /*15d60*/  @!P0 NANOSLEEP.SYNCS 0x989680 ;  /* 0x009896800000895d */ /* 0x002fea0003900000 */
[----:B------:R-:W1:Y:S02]  /*15d70*/  @!P0 SYNCS.PHASECHK.TRANS64 P0, [R7+URZ], R0 ;  /* 0x00000000070085a7 */ /* 0x000e64000800007f */
[----:B-1----:R-:W-:Y:S05]  /*15d80*/  @!P0 BRA `(.L_x_567) ;  /* 0xfffffffc00f08947 */ /* 0x002fea000383ffff */
[----:B------:R-:W-:Y:S05]  /*15d90*/  BRA `(.L_x_588) ;  /* 0xfffffff400d87947 */ /* 0x000fea000383ffff */
.L_x_568:
[----:B0-----:R0:W1:Y:S02]  /*15da0*/  SYNCS.PHASECHK.TRANS64.TRYWAIT P0, [R7+URZ], R0 ;  /* 0x00000000070075a7 */ /* 0x001064000800017f */
[----:B-1----:R-:W-:Y:S05]  /*15db0*/  @!P0 NANOSLEEP.SYNCS 0x989680 ;  /* 0x009896800000895d */ /* 0x002fea0003900000 */
[----:B------:R-:W1:Y:S02]  /*15dc0*/  @!P0 SYNCS.PHASECHK.TRANS64 P0, [R7+URZ], R0 ;  /* 0x00000000070085a7 */ /* 0x000e64000800007f */
[----:B-1----:R-:W-:Y:S05]  /*15dd0*/  @!P0 BRA `(.L_x_568) ;  /* 0xfffffffc00f08947 */ /* 0x002fea000383ffff */
[----:B------:R-:W-:Y:S05]  /*15de0*/  BRA `(.L_x_589) ;  /* 0xfffffff400e87947 */ /* 0x000fea000383ffff */
.L_x_569:
[----:B0-----:R0:W1:Y:S02]  /*15df0*/  SYNCS.PHASECHK.TRANS64.TRYWAIT P0, [R7+URZ], R0 ;  /* 0x00000000070075a7 */ /* 0x001064000800017f */
[----:B-1----:R-:W-:Y:S05]  /*15e00*/  @!P0 NANOSLEEP.SYNCS 0x989680 ;  /* 0x009896800000895d */ /* 0x002fea0003900000 */
[----:B------:R-:W1:Y:S02]  /*15e10*/  @!P0 SYNCS.PHASECHK.TRANS64 P0, [R7+URZ], R0 ;  /* 0x00000000070085a7 */ /* 0x000e64000800007f */
[----:B-1----:R-:W-:Y:S05]  /*15e20*/  @!P0 BRA `(.L_x_569) ;  /* 0xfffffffc00f08947 */ /* 0x002fea000383ffff */
[----:B------:R-:W-:Y:S05]  /*15e30*/  BRA `(.L_x_590) ;  /* 0xfffffff400f87947 */ /* 0x000fea000383ffff */
.L_x_570:
[----:B0-----:R0:W1:Y:S02]  /*15e40*/  SYNCS.PHASECHK.TRANS64.TRYWAIT P0, [R7+URZ], R0 ;  /* 0x00000000070075a7 */ /* 0x001064000800017f */
[----:B-1----:R-:W-:Y:S05]  /*15e50*/  @!P0 NANOSLEEP.SYNCS 0x989680 ;  /* 0x009896800000895d */ /* 0x002fea0003900000 */
[----:B------:R-:W1:Y:S02]  /*15e60*/  @!P0 SYNCS.PHASECHK.TRANS64 P0, [R7+URZ], R0 ;  /* 0x00000000070085a7 */ /* 0x000e64000800007f */
[----:B-1----:R-:W-:Y:S05]  /*15e70*/  @!P0 BRA `(.L_x_570) ;  /* 0xfffffffc00f08947 */ /* 0x002fea000383ffff */
[----:B------:R-:W-:Y:S05]  /*15e80*/  BRA `(.L_x_591) ;  /* 0xfffffff800087947 */ /* 0x000fea000383ffff */
.L_x_571:
[----:B0-----:R0:W1:Y:S02]  /*15e90*/  SYNCS.PHASECHK.TRANS64.TRYWAIT P0, [R7+URZ], R0 ;  /* 0x00000000070075a7 */ /* 0x001064000800017f */
[----:B-1----:R-:W-:Y:S05]  /*15ea0*/  @!P0 NANOSLEEP.SYNCS 0x989680 ;  /* 0x009896800000895d */ /* 0x002fea0003900000 */
[----:B------:R-:W1:Y:S02]  /*15eb0*/  @!P0 SYNCS.PHASECHK.TRANS64 P0, [R7+URZ], R0 ;  /* 0x00000000070085a7 */ /* 0x000e64000800007f */
[----:B-1----:R-:W-:Y:S05]  /*15ec0*/  @!P0 BRA `(.L_x_571) ;  /* 0xfffffffc00f08947 */ /* 0x002fea000383ffff */
[----:B------:R-:W-:Y:S05]  /*15ed0*/  BRA `(.L_x_592) ;  /* 0xfffffff800187947 */ /* 0x000fea000383ffff */
.L_x_572:
[----:B0-----:R0:W1:Y:S02]  /*15ee0*/  SYNCS.PHASECHK.TRANS64.TRYWAIT P0, [R7+URZ], R0 ;  /* 0x00000000070075a7 */ /* 0x001064000800017f */
[----:B-1----:R-:W-:Y:S05]  /*15ef0*/  @!P0 NANOSLEEP.SYNCS 0x989680 ;  /* 0x009896800000895d */ /* 0x002fea0003900000 */
[----:B------:R-:W1:Y:S02]  /*15f00*/  @!P0 SYNCS.PHASECHK.TRANS64 P0, [R7+URZ], R0 ;  /* 0x00000000070085a7 */ /* 0x000e64000800007f */
[----:B-1----:R-:W-:Y:S05]  /*15f10*/  @!P0 BRA `(.L_x_572) ;  /* 0xfffffffc00f08947 */ /* 0x002fea000383ffff */
[----:B------:R-:W-:Y:S05]  /*15f20*/  BRA `(.L_x_593) ;  /* 0xfffffff800287947 */ /* 0x000fea000383ffff */
.L_x_573:
[----:B0-----:R0:W1:Y:S02]  /*15f30*/  SYNCS.PHASECHK.TRANS64.TRYWAIT P0, [R7+URZ], R0 ;  /* 0x00000000070075a7 */ /* 0x001064000800017f */
[----:B-1----:R-:W-:Y:S05]  /*15f40*/  @!P0 NANOSLEEP.SYNCS 0x989680 ;  /* 0x009896800000895d */ /* 0x002fea0003900000 */
[----:B------:R-:W1:Y:S02]  /*15f50*/  @!P0 SYNCS.PHASECHK.TRANS64 P0, [R7+URZ], R0 ;  /* 0x00000000070085a7 */ /* 0x000e64000800007f */
[----:B-1----:R-:W-:Y:S05]  /*15f60*/  @!P0 BRA `(.L_x_573) ;  /* 0xfffffffc00f08947 */ /* 0x002fea000383ffff */
[----:B------:R-:W-:Y:S05]  /*15f70*/  BRA `(.L_x_594) ;  /* 0xfffffff800387947 */ /* 0x000fea000383ffff */
.L_x_574:
[----:B0-----:R0:W1:Y:S02]  /*15f80*/  SYNCS.PHASECHK.TRANS64.TRYWAIT P0, [R7+URZ], R0 ;  /* 0x00000000070075a7 */ /* 0x001064000800017f */
[----:B-1----:R-:W-:Y:S05]  /*15f90*/  @!P0 NANOSLEEP.SYNCS 0x989680 ;  /* 0x009896800000895d */ /* 0x002fea0003900000 */
[----:B------:R-:W1:Y:S02]  /*15fa0*/  @!P0 SYNCS.PHASECHK.TRANS64 P0, [R7+URZ], R0 ;  /* 0x00000000070085a7 */ /* 0x000e64000800007f */
[----:B-1----:R-:W-:Y:S05]  /*15fb0*/  @!P0 BRA `(.L_x_574) ;  /* 0xfffffffc00f08947 */ /* 0x002fea000383ffff */
[----:B------:R-:W-:Y:S05]  /*15fc0*/  BRA `(.L_x_595) ;  /* 0xfffffff800487947 */ /* 0x000fea000383ffff */
.L_x_596:
[----:B------:R-:W-:-:S00]  /*15fd0*/  BRA `(.L_x_596) ;  /* 0xfffffffc00fc7947 */ /* 0x000fc0000383ffff */
[----:B------:R-:W-:-:S00]  /*15fe0*/  NOP ;  /* 0x0000000000007918 */ /* 0x000fc00000000000 */
        /* <DEDUP_REMOVED lines=9> */
.L_x_597:


//--------------------- .nv.global.init           --------------------------
	.section	.nv.global.init,"aw",@progbits
.nv.global.init:
	.type		$str$22,@object
	.size		$str$22,($str$23 - $str$22)
$str$22:
        /*0000*/ 	.byte	0x6b, 0x5f, 0x74, 0x69, 0x6c, 0x65, 0x5f, 0x63, 0x6f, 0x75, 0x6e, 0x74, 0x20, 0x3e, 0x3d, 0x20
        /*0010*/ 	.byte	0x31, 0x00
	.type		$str$23,@object
	.size		$str$23,(__unnamed_1 - $str$23)
$str$23:
        /*0012*/ 	.byte	0x2f, 0x74, 0x6d, 0x70, 0x2f, 0x63, 0x75, 0x74, 0x6c, 0x61, 0x73, 0x73, 0x5f, 0x73, 0x77, 0x65
        /*0022*/ 	.byte	0x65, 0x70, 0x5f, 0x73, 0x72, 0x63, 0x2f, 0x69, 0x6e, 0x63, 0x6c, 0x75, 0x64, 0x65, 0x2f, 0x63
        /*0032*/ 	.byte	0x75, 0x74, 0x6c, 0x61, 0x73, 0x73, 0x2f, 0x67, 0x65, 0x6d, 0x6d, 0x2f, 0x63, 0x6f, 0x6c, 0x6c
        /*0042*/ 	.byte	0x65, 0x63, 0x74, 0x69, 0x76, 0x65, 0x2f, 0x73, 0x6d, 0x39, 0x30, 0x5f, 0x6d, 0x6d, 0x61, 0x5f
        /*0052*/ 	.byte	0x74, 0x6d, 0x61, 0x5f, 0x67, 0x6d, 0x6d, 0x61, 0x5f, 0x73, 0x73, 0x5f, 0x77, 0x61, 0x72, 0x70
        /*0062*/ 	.byte	0x73, 0x70, 0x65, 0x63, 0x69, 0x61, 0x6c, 0x69, 0x7a, 0x65, 0x64, 0x2e, 0x68, 0x70, 0x70, 0x00
	.type		__unnamed_1,@object
	.size		__unnamed_1,(.L_0 - __unnamed_1)
__unnamed_1:
        /* <DEDUP_REMOVED lines=180> */
        /*0bb2*/ 	.byte	0x75, 0x74, 0x65, 0x3a, 0x3a, 0x69, 0x64, 0x65, 0x6e, 0x74, 0x69, 0x74, 0x79, 0x5d, 0x00
.L_0:


//--------------------- .nv.shared._ZN7cutlass13device_kernelINS_4gemm6kernel13GemmUniversalIN4cute5tupleIJiiiiEEENS1_10collective13CollectiveMmaINS1_34MainloopSm90TmaGmmaWarpSpecializedILi14ENS5_IJNS4_1CILi1EEESB_SB_EEENS1_35KernelTmaWarpSpecializedCooperativeEEENS5_IJNSA_ILi256EEESF_NSA_ILi16EEEEEENS_6half_tENS5_IJlSB_lEEESI_SJ_NS4_8TiledMMAINS4_8MMA_AtomIJNS4_4SM904GMMA26MMA_64x256x16_F32F16F16_SSILNSN_5MajorE0ELSP_0ELNSN_7ScaleInE1ELSQ_1EEEEEENS4_6LayoutINS5_IJNSA_ILi2EEESB_SB_EEENS5_IJSB_NSA_ILi0EEESW_EEEEENS5_IJNS4_10UnderscoreESZ_SZ_EEEEENS4_13SM90_TMA_LOADENS4_14ComposedLayoutINS4_7SwizzleILi1ELi4ELi3EEENS4_18smem_ptr_flag_bitsILi16EEENST_INS5_IJNSA_ILi8EEESG_EEENS5_IJSG_SB_EEEEEEEvNS4_8identityES12_S1C_vS1D_EENS_8epilogue10collective6detail29Sm90TmaWarpSpecializedAdapterINS1G_15DefaultEpilogueISI_SJ_SJ_NS1F_6thread17LinearCombinationISI_Li1EffLNS1K_9ScaleType4KindE0ELNS_15FloatRoundStyleE2ESI_EENS1_15EpilogueDefaultEEEEEvvEEEEvNT_6ParamsE --------------------------
	.section	.nv.shared._ZN7cutlass13device_kernelINS_4gemm6kernel13GemmUniversalIN4cute5tupleIJiiiiEEENS1_10collective13CollectiveMmaINS1_34MainloopSm90TmaGmmaWarpSpecializedILi14ENS5_IJNS4_1CILi1EEESB_SB_EEENS1_35KernelTmaWarpSpecializedCooperativeEEENS5_IJNSA_ILi256EEESF_NSA_ILi16EEEEEENS_6half_tENS5_IJlSB_lEEESI_SJ_NS4_8TiledMMAINS4_8MMA_AtomIJNS4_4SM904GMMA26MMA_64x256x16_F32F16F16_SSILNSN_5MajorE0ELSP_0ELNSN_7ScaleInE1ELSQ_1EEEEEENS4_6LayoutINS5_IJNSA_ILi2EEESB_SB_EEENS5_IJSB_NSA_ILi0EEESW_EEEEENS5_IJNS4_10UnderscoreESZ_SZ_EEEEENS4_13SM90_TMA_LOADENS4_14ComposedLayoutINS4_7SwizzleILi1ELi4ELi3EEENS4_18smem_ptr_flag_bitsILi16EEENST_INS5_IJNSA_ILi8EEESG_EEENS5_IJSG_SB_EEEEEEEvNS4_8identityES12_S1C_vS1D_EENS_8epilogue10collective6detail29Sm90TmaWarpSpecializedAdapterINS1G_15DefaultEpilogueISI_SJ_SJ_NS1F_6thread17LinearCombinationISI_Li1EffLNS1K_9ScaleType4KindE0ELNS_15FloatRoundStyleE2ESI_EENS1_15EpilogueDefaultEEEEEvvEEEEvNT_6ParamsE,"aw",@nobits
	.sectionflags	@""
	.align	16
	.zero		1024


//--------------------- .nv.shared.reserved.0     --------------------------
	.section	.nv.shared.reserved.0,"aw",@nobits
	.weak		__nv_reservedSMEM_offset_0_alias
	.size		__nv_reservedSMEM_offset_0_alias, 0, 0
	.other		__nv_reservedSMEM_offset_0_alias,@"STO_CUDA_RESERVED_SHARED STV_DEFAULT"
__nv_reservedSMEM_offset_0_alias:
	.zero		0


//--------------------- .nv.global                --------------------------
	.section	.nv.global,"aw",@nobits
.nv.global:
	.type		_ZN39_INTERNAL_d8b34f0f_4_k_cu_3aa5cafa_78304cute1_E,@object
	.size		_ZN39_INTERNAL_d8b34f0f_4_k_cu_3aa5cafa_78304cute1_E,(_ZN39_INTERNAL_d8b34f0f_4_k_cu_3aa5cafa_78304cuda3std3__45__cpo6cbeginE - _ZN39_INTERNAL_d8b34f0f_4_k_cu_3aa5cafa_78304cute1_E)
_ZN39_INTERNAL_d8b34f0f_4_k_cu_3aa5cafa_78304cute1_E:
	.zero		1
	.type		_ZN39_INTERNAL_d8b34f0f_4_k_cu_3aa5cafa_78304cuda3std3__45__cpo6cbeginE,@object
	.size		_ZN39_INTERNAL_d8b34f0f_4_k_cu_3aa5cafa_78304cuda3std3__45__cpo6cbeginE,(_ZN39_INTERNAL_d8b34f0f_4_k_cu_3aa5cafa_78304cuda3std3__48in_placeE - _ZN39_INTERNAL_d8b34f0f_4_k_cu_3aa5cafa_78304cuda3std3__45__cpo6cbeginE)
_ZN39_INTERNAL_d8b34f0f_4_k_cu_3aa5cafa_78304cuda3std3__45__cpo6cbeginE:
	.zero		1
	.type		_ZN39_INTERNAL_d8b34f0f_4_k_cu_3aa5cafa_78304cuda3std3__48in_placeE,@object
	.size		_ZN39_INTERNAL_d8b34f0f_4_k_cu_3aa5cafa_78304cuda3std3__48in_placeE,(_ZN39_INTERNAL_d8b34f0f_4_k_cu_3aa5cafa_78304cuda3std6ranges3__45__cpo9iter_moveE - _ZN39_INTERNAL_d8b34f0f_4_k_cu_3aa5cafa_78304cuda3std3__48in_placeE)
_ZN39_INTERNAL_d8b34f0f_4_k_cu_3aa5cafa_78304cuda3std3__48in_placeE:
	.zero		1
	.type		_ZN39_INTERNAL_d8b34f0f_4_k_cu_3aa5cafa_78304cuda3std6ranges3__45__cpo9iter_moveE,@object
	.size		_ZN39_INTERNAL_d8b34f0f_4_k_cu_3aa5cafa_78304cuda3std6ranges3__45__cpo9iter_moveE,(_ZN39_INTERNAL_d8b34f0f_4_k_cu_3aa5cafa_78304cuda3std3__45__cpo5beginE - _ZN39_INTERNAL_d8b34f0f_4_k_cu_3aa5cafa_78304cuda3std6ranges3__45__cpo9iter_moveE)
_ZN39_INTERNAL_d8b34f0f_4_k_cu_3aa5cafa_78304cuda3std6ranges3__45__cpo9iter_moveE:
	.zero		1
	.type		_ZN39_INTERNAL_d8b34f0f_4_k_cu_3aa5cafa_78304cuda3std3__45__cpo5beginE,@object
	.size		_ZN39_INTERNAL_d8b34f0f_4_k_cu_3aa5cafa_78304cuda3std3__45__cpo5beginE,(_ZN39_INTERNAL_d8b34f0f_4_k_cu_3aa5cafa_78304cuda3std3__441_GLOBAL__N__d8b34f0f_4_k_cu_3aa5cafa_78306ignoreE - _ZN39_INTERNAL_d8b34f0f_4_k_cu_3aa5cafa_78304cuda3std3__45__cpo5beginE)
_ZN39_INTERNAL_d8b34f0f_4_k_cu_3aa5cafa_78304cuda3std3__45__cpo5beginE:
	.zero		1
	.type		_ZN39_INTERNAL_d8b34f0f_4_k_cu_3aa5cafa_78304cuda3std3__441_GLOBAL__N__d8b34f0f_4_k_cu_3aa5cafa_78306ignoreE,@object
	.size		_ZN39_INTERNAL_d8b34f0f_4_k_cu_3aa5cafa_78304cuda3std3__441_GLOBAL__N__d8b34f0f_4_k_cu_3aa5cafa_78306ignoreE,(_ZN39_INTERNAL_d8b34f0f_4_k_cu_3aa5cafa_78304cute7productE - _ZN39_INTERNAL_d8b34f0f_4_k_cu_3aa5cafa_78304cuda3std3__441_GLOBAL__N__d8b34f0f_4_k_cu_3aa5cafa_78306ignoreE)
_ZN39_INTERNAL_d8b34f0f_4_k_cu_3aa5cafa_78304cuda3std3__441_GLOBAL__N__d8b34f0f_4_k_cu_3aa5cafa_78306ignoreE:
	.zero		1
	.type		_ZN39_INTERNAL_d8b34f0f_4_k_cu_3aa5cafa_78304cute7productE,@object
	.size		_ZN39_INTERNAL_d8b34f0f_4_k_cu_3aa5cafa_78304cute7productE,(_ZN39_INTERNAL_d8b34f0f_4_k_cu_3aa5cafa_78304cuda3std3__45__cpo3endE - _ZN39_INTERNAL_d8b34f0f_4_k_cu_3aa5cafa_78304cute7productE)
_ZN39_INTERNAL_d8b34f0f_4_k_cu_3aa5cafa_78304cute7productE:
	.zero		1
	.type		_ZN39_INTERNAL_d8b34f0f_4_k_cu_3aa5cafa_78304cuda3std3__45__cpo3endE,@object
	.size		_ZN39_INTERNAL_d8b34f0f_4_k_cu_3aa5cafa_78304cuda3std3__45__cpo3endE,(_ZN39_INTERNAL_d8b34f0f_4_k_cu_3aa5cafa_78304cuda3std3__419piecewise_constructE - _ZN39_INTERNAL_d8b34f0f_4_k_cu_3aa5cafa_78304cuda3std3__45__cpo3endE)
_ZN39_INTERNAL_d8b34f0f_4_k_cu_3aa5cafa_78304cuda3std3__45__cpo3endE:
	.zero		1
	.type		_ZN39_INTERNAL_d8b34f0f_4_k_cu_3aa5cafa_78304cuda3std3__419piecewise_constructE,@object
	.size		_ZN39_INTERNAL_d8b34f0f_4_k_cu_3aa5cafa_78304cuda3std3__419piecewise_constructE,(_ZN39_INTERNAL_d8b34f0f_4_k_cu_3aa5cafa_78304cuda3std3__45__cpo4cendE - _ZN39_INTERNAL_d8b34f0f_4_k_cu_3aa5cafa_78304cuda3std3__419piecewise_constructE)
_ZN39_INTERNAL_d8b34f0f_4_k_cu_3aa5cafa_78304cuda3std3__419piecewise_constructE:
	.zero		1
	.type		_ZN39_INTERNAL_d8b34f0f_4_k_cu_3aa5cafa_78304cuda3std3__45__cpo4cendE,@object
	.size		_ZN39_INTERNAL_d8b34f0f_4_k_cu_3aa5cafa_78304cuda3std3__45__cpo4cendE,(_ZN39_INTERNAL_d8b34f0f_4_k_cu_3aa5cafa_78304cuda3std6ranges3__45__cpo4swapE - _ZN39_INTERNAL_d8b34f0f_4_k_cu_3aa5cafa_78304cuda3std3__45__cpo4cendE)
_ZN39_INTERNAL_d8b34f0f_4_k_cu_3aa5cafa_78304cuda3std3__45__cpo4cendE:
	.zero		1
	.type		_ZN39_INTERNAL_d8b34f0f_4_k_cu_3aa5cafa_78304cuda3std6ranges3__45__cpo4swapE,@object
	.size		_ZN39_INTERNAL_d8b34f0f_4_k_cu_3aa5cafa_78304cuda3std6ranges3__45__cpo4swapE,(.L_8 - _ZN39_INTERNAL_d8b34f0f_4_k_cu_3aa5cafa_78304cuda3std6ranges3__45__cpo4swapE)
_ZN39_INTERNAL_d8b34f0f_4_k_cu_3aa5cafa_78304cuda3std6ranges3__45__cpo4swapE:
	.zero		1
.L_8:


//--------------------- .nv.constant0._ZN7cutlass13device_kernelINS_4gemm6kernel13GemmUniversalIN4cute5tupleIJiiiiEEENS1_10collective13CollectiveMmaINS1_34MainloopSm90TmaGmmaWarpSpecializedILi14ENS5_IJNS4_1CILi1EEESB_SB_EEENS1_35KernelTmaWarpSpecializedCooperativeEEENS5_IJNSA_ILi256EEESF_NSA_ILi16EEEEEENS_6half_tENS5_IJlSB_lEEESI_SJ_NS4_8TiledMMAINS4_8MMA_AtomIJNS4_4SM904GMMA26MMA_64x256x16_F32F16F16_SSILNSN_5MajorE0ELSP_0ELNSN_7ScaleInE1ELSQ_1EEEEEENS4_6LayoutINS5_IJNSA_ILi2EEESB_SB_EEENS5_IJSB_NSA_ILi0EEESW_EEEEENS5_IJNS4_10UnderscoreESZ_SZ_EEEEENS4_13SM90_TMA_LOADENS4_14ComposedLayoutINS4_7SwizzleILi1ELi4ELi3EEENS4_18smem_ptr_flag_bitsILi16EEENST_INS5_IJNSA_ILi8EEESG_EEENS5_IJSG_SB_EEEEEEEvNS4_8identityES12_S1C_vS1D_EENS_8epilogue10collective6detail29Sm90TmaWarpSpecializedAdapterINS1G_15DefaultEpilogueISI_SJ_SJ_NS1F_6thread17LinearCombinationISI_Li1EffLNS1K_9ScaleType4KindE0ELNS_15FloatRoundStyleE2ESI_EENS1_15EpilogueDefaultEEEEEvvEEEEvNT_6ParamsE --------------------------
	.section	.nv.constant0._ZN7cutlass13device_kernelINS_4gemm6kernel13GemmUniversalIN4cute5tupleIJiiiiEEENS1_10collective13CollectiveMmaINS1_34MainloopSm90TmaGmmaWarpSpecializedILi14ENS5_IJNS4_1CILi1EEESB_SB_EEENS1_35KernelTmaWarpSpecializedCooperativeEEENS5_IJNSA_ILi256EEESF_NSA_ILi16EEEEEENS_6half_tENS5_IJlSB_lEEESI_SJ_NS4_8TiledMMAINS4_8MMA_AtomIJNS4_4SM904GMMA26MMA_64x256x16_F32F16F16_SSILNSN_5MajorE0ELSP_0ELNSN_7ScaleInE1ELSQ_1EEEEEENS4_6LayoutINS5_IJNSA_ILi2EEESB_SB_EEENS5_IJSB_NSA_ILi0EEESW_EEEEENS5_IJNS4_10UnderscoreESZ_SZ_EEEEENS4_13SM90_TMA_LOADENS4_14ComposedLayoutINS4_7SwizzleILi1ELi4ELi3EEENS4_18smem_ptr_flag_bitsILi16EEENST_INS5_IJNSA_ILi8EEESG_EEENS5_IJSG_SB_EEEEEEEvNS4_8identityES12_S1C_vS1D_EENS_8epilogue10collective6detail29Sm90TmaWarpSpecializedAdapterINS1G_15DefaultEpilogueISI_SJ_SJ_NS1F_6thread17LinearCombinationISI_Li1EffLNS1K_9ScaleType4KindE0ELNS_15FloatRoundStyleE2ESI_EENS1_15EpilogueDefaultEEEEEvvEEEEvNT_6ParamsE,"a",@progbits
	.sectionflags	@""
	.align	4
.nv.constant0._ZN7cutlass13device_kernelINS_4gemm6kernel13GemmUniversalIN4cute5tupleIJiiiiEEENS1_10collective13CollectiveMmaINS1_34MainloopSm90TmaGmmaWarpSpecializedILi14ENS5_IJNS4_1CILi1EEESB_SB_EEENS1_35KernelTmaWarpSpecializedCooperativeEEENS5_IJNSA_ILi256EEESF_NSA_ILi16EEEEEENS_6half_tENS5_IJlSB_lEEESI_SJ_NS4_8TiledMMAINS4_8MMA_AtomIJNS4_4SM904GMMA26MMA_64x256x16_F32F16F16_SSILNSN_5MajorE0ELSP_0ELNSN_7ScaleInE1ELSQ_1EEEEEENS4_6LayoutINS5_IJNSA_ILi2EEESB_SB_EEENS5_IJSB_NSA_ILi0EEESW_EEEEENS5_IJNS4_10UnderscoreESZ_SZ_EEEEENS4_13SM90_TMA_LOADENS4_14ComposedLayoutINS4_7SwizzleILi1ELi4ELi3EEENS4_18smem_ptr_flag_bitsILi16EEENST_INS5_IJNSA_ILi8EEESG_EEENS5_IJSG_SB_EEEEEEEvNS4_8identityES12_S1C_vS1D_EENS_8epilogue10collective6detail29Sm90TmaWarpSpecializedAdapterINS1G_15DefaultEpilogueISI_SJ_SJ_NS1F_6thread17LinearCombinationISI_Li1EffLNS1K_9ScaleType4KindE0ELNS_15FloatRoundStyleE2ESI_EENS1_15EpilogueDefaultEEEEEvvEEEEvNT_6ParamsE:
	.zero		1664


//--------------------- SYMBOLS --------------------------

	.type		.nv.reservedSmem.offset0,@object
	.size		.nv.reservedSmem.offset0,0x4
	.type		__assertfail,@function
